def gluon_wgmma(
    a_ptr,
    b_ptr,
    c_ptr,
    M,
    N,
    K,
    stride_am,
    stride_bk,
    stride_cm,
    BLOCK_M: gl.constexpr,
    BLOCK_N: gl.constexpr,
    BLOCK_K: gl.constexpr,
    DTYPE: gl.constexpr,
    A_LAYOUT: gl.constexpr,
    B_LAYOUT: gl.constexpr,
    C_LAYOUT: gl.constexpr,
    B_SHAPE: gl.constexpr,
    TRANS_B: gl.constexpr,
    NUM_BUFFERS: gl.constexpr,
    NUM_WARPS: gl.constexpr,
):
    a_desc = tma.make_tensor_descriptor(
        a_ptr, [M, K], [stride_am, 1], [BLOCK_M, BLOCK_K], A_LAYOUT
    )
    b_desc = tma.make_tensor_descriptor(
        b_ptr,
        [N, K] if TRANS_B else [K, N],
        [stride_bk, 1],
        B_SHAPE,
        B_LAYOUT,
    )
    c_desc = tma.make_tensor_descriptor(
        c_ptr, [M, N], [stride_cm, 1], [BLOCK_M, BLOCK_N], C_LAYOUT
    )

    a_bufs = gl.allocate_shared_memory(
        DTYPE, [NUM_BUFFERS, BLOCK_M, BLOCK_K], A_LAYOUT
    )
    b_bufs = gl.allocate_shared_memory(DTYPE, [NUM_BUFFERS] + B_SHAPE, B_LAYOUT)

    pid_m = gl.program_id(0)
    pid_n = gl.program_id(1)
    off_m = pid_m * BLOCK_M
    off_n = pid_n * BLOCK_N

    mma_layout: gl.constexpr = pick_wgmma_layout(DTYPE, BLOCK_M, BLOCK_N, NUM_WARPS)
    acc = warpgroup_mma_init(
        gl.zeros((BLOCK_M, BLOCK_N), dtype=gl.float32, layout=mma_layout)
    )

    bars = gl.allocate_shared_memory(
        gl.int64, [NUM_BUFFERS, 1], mbarrier.MBarrierLayout()
    )
    for i in gl.static_range(NUM_BUFFERS):
        mbarrier.init(bars.index(i), count=1)
    idx = 0
    phase = 0

    for k in range(0, K, BLOCK_K):
        a = a_bufs.index(idx)
        b = b_bufs.index(idx)
        bar = bars.index(idx)
        mbarrier.expect(bar, a_desc.block_type.nbytes + b_desc.block_type.nbytes)
        tma.async_copy_global_to_shared(a_desc, [off_m, k], bar, a)
        tma.async_copy_global_to_shared(
            b_desc, [off_n, k] if TRANS_B else [k, off_n], bar, b
        )
        mbarrier.wait(bar, phase=phase)

        if TRANS_B:
            b = b.permute((1, 0))
        acc = warpgroup_mma_wait(num_outstanding=0, deps=(acc,))
        acc = warpgroup_mma(a, b, acc, is_async=True)

        idx += 1
        if idx == NUM_BUFFERS:
            idx = 0
            phase ^= 1

    acc = warpgroup_mma_wait(num_outstanding=0, deps=(acc,))
    for i in gl.static_range(NUM_BUFFERS):
        mbarrier.invalidate(bars.index(i))

    c_smem = gl.allocate_shared_memory(DTYPE, [BLOCK_M, BLOCK_N], C_LAYOUT)
    c_smem.store(acc.to(DTYPE))
    fence_async_shared()
    tma.async_copy_shared_to_global(c_desc, [off_m, off_n], c_smem)
    tma.store_wait(pendings=0)

# config = {"BLOCK_K": 128, "BLOCK_M": 64, "BLOCK_N": 128, "arch": "sm_90", "dtype": "fp16", "num_buffers": 4, "num_warps": 8, "trans_b": 0}
# arch = sm_90


// ===== COMPILED SASS (sm_90a) =====

	.target	sm_90a

	.elftype	@"ET_EXEC"


//--------------------- .note.nv.tkinfo           --------------------------
	.section	.note.nv.tkinfo,"",@"SHT_NOTE"
	.sectionflags	@"SHF_NOTE_NV_TKINFO"
	.tkinfo
        /*0018*/ 	.word	0x00000002
        /*0030*/ 	.string	""
        /*0030*/ 	.string	"ptxas"
        /*0030*/ 	.string	"Cuda compilation tools, release 13.0, V13.0.88"
        /*0030*/ 	.string	"Build cuda_13.0.r13.0/compiler.36424714_0"
        /*0030*/ 	.string	"-v  -suppress-debug-info  -lineinfo  -arch sm_90a "



//--------------------- .note.nv.cuinfo           --------------------------
	.section	.note.nv.cuinfo,"",@"SHT_NOTE"
	.sectionflags	@"SHF_NOTE_NV_CUINFO"
        /*0018*/ 	.short	0x0002
        /*001a*/ 	.short	0x005a
        /*001c*/ 	.short	0x0082
	.zero		2


//--------------------- .nv.info                  --------------------------
	.section	.nv.info,"",@"SHT_CUDA_INFO"
	.align	4


	//----- nvinfo : EIATTR_REGCOUNT
	.align		4
        /*0000*/ 	.byte	0x04, 0x2f
        /*0002*/ 	.short	(.L_1 - .L_0)
	.align		4
.L_0:
        /*0004*/ 	.word	index@(gluon_wgmma)
        /*0008*/ 	.word	0x0000003a


	//----- nvinfo : EIATTR_FRAME_SIZE
	.align		4
.L_1:
        /*000c*/ 	.byte	0x04, 0x11
        /*000e*/ 	.short	(.L_3 - .L_2)
	.align		4
.L_2:
        /*0010*/ 	.word	index@(gluon_wgmma)
        /*0014*/ 	.word	0x00000000


	//----- nvinfo : EIATTR_MIN_STACK_SIZE
	.align		4
.L_3:
        /*0018*/ 	.byte	0x04, 0x12
        /*001a*/ 	.short	(.L_5 - .L_4)
	.align		4
.L_4:
        /*001c*/ 	.word	index@(gluon_wgmma)
        /*0020*/ 	.word	0x00000000
.L_5:


//--------------------- .nv.compat                --------------------------
	.section	.nv.compat,"",@"SHT_CUDA_COMPAT_INFO"
	.align	4
        /*0000*/ 	.byte	0x02, 0x09, 0x01, 0x00, 0x02, 0x02, 0x04, 0x00, 0x02, 0x05, 0x05, 0x00, 0x03, 0x07, 0x01, 0x01
        /*0010*/ 	.byte	0x02, 0x03, 0x03, 0x00, 0x02, 0x06, 0x01, 0x00, 0x04, 0x0b, 0x08, 0x00, 0x00, 0x00, 0x00, 0x00
        /*0020*/ 	.byte	0x00, 0x00, 0x00, 0x00


//--------------------- .nv.info.gluon_wgmma      --------------------------
	.section	.nv.info.gluon_wgmma,"",@"SHT_CUDA_INFO"
	.sectionflags	@""
	.align	4


	//----- nvinfo : EIATTR_CUDA_API_VERSION
	.align		4
        /*0000*/ 	.byte	0x04, 0x37
        /*0002*/ 	.short	(.L_7 - .L_6)
.L_6:
        /*0004*/ 	.word	0x00000082


	//----- nvinfo : EIATTR_KPARAM_INFO
	.align		4
.L_7:
        /*0008*/ 	.byte	0x04, 0x17
        /*000a*/ 	.short	(.L_9 - .L_8)
.L_8:
        /*000c*/ 	.word	0x00000000
        /*0010*/ 	.short	0x000a
        /*0012*/ 	.short	0x0048
        /*0014*/ 	.byte	0x00, 0xf4, 0x21, 0x00


	//----- nvinfo : EIATTR_KPARAM_INFO
	.align		4
.L_9:
        /*0018*/ 	.byte	0x04, 0x17
        /*001a*/ 	.short	(.L_11 - .L_10)
.L_10:
        /*001c*/ 	.word	0x00000000
        /*0020*/ 	.short	0x0009
        /*0022*/ 	.short	0x0040
        /*0024*/ 	.byte	0x00, 0xf4, 0x21, 0x00


	//----- nvinfo : EIATTR_KPARAM_INFO
	.align		4
.L_11:
        /*0028*/ 	.byte	0x04, 0x17
        /*002a*/ 	.short	(.L_13 - .L_12)
.L_12:
        /*002c*/ 	.word	0x00000000
        /*0030*/ 	.short	0x0008
        /*0032*/ 	.short	0x0038
        /*0034*/ 	.byte	0x00, 0xf0, 0x21, 0x00


	//----- nvinfo : EIATTR_KPARAM_INFO
	.align		4
.L_13:
        /*0038*/ 	.byte	0x04, 0x17
        /*003a*/ 	.short	(.L_15 - .L_14)
.L_14:
        /*003c*/ 	.word	0x00000000
        /*0040*/ 	.short	0x0007
        /*0042*/ 	.short	0x0030
        /*0044*/ 	.byte	0x00, 0xf0, 0x21, 0x00


	//----- nvinfo : EIATTR_KPARAM_INFO
	.align		4
.L_15:
        /*0048*/ 	.byte	0x04, 0x17
        /*004a*/ 	.short	(.L_17 - .L_16)
.L_16:
        /*004c*/ 	.word	0x00000000
        /*0050*/ 	.short	0x0006
        /*0052*/ 	.short	0x0028
        /*0054*/ 	.byte	0x00, 0xf0, 0x21, 0x00


	//----- nvinfo : EIATTR_KPARAM_INFO
	.align		4
.L_17:
        /*0058*/ 	.byte	0x04, 0x17
        /*005a*/ 	.short	(.L_19 - .L_18)
.L_18:
        /*005c*/ 	.word	0x00000000
        /*0060*/ 	.short	0x0005
        /*0062*/ 	.short	0x0020
        /*0064*/ 	.byte	0x00, 0xf0, 0x11, 0x00


	//----- nvinfo : EIATTR_KPARAM_INFO
	.align		4
.L_19:
        /*0068*/ 	.byte	0x04, 0x17
        /*006a*/ 	.short	(.L_21 - .L_20)
.L_20:
        /*006c*/ 	.word	0x00000000
        /*0070*/ 	.short	0x0004
        /*0072*/ 	.short	0x001c
        /*0074*/ 	.byte	0x00, 0xf0, 0x11, 0x00


	//----- nvinfo : EIATTR_KPARAM_INFO
	.align		4
.L_21:
        /*0078*/ 	.byte	0x04, 0x17
        /*007a*/ 	.short	(.L_23 - .L_22)
.L_22:
        /*007c*/ 	.word	0x00000000
        /*0080*/ 	.short	0x0003
        /*0082*/ 	.short	0x0018
        /*0084*/ 	.byte	0x00, 0xf0, 0x11, 0x00


	//----- nvinfo : EIATTR_KPARAM_INFO
	.align		4
.L_23:
        /*0088*/ 	.byte	0x04, 0x17
        /*008a*/ 	.short	(.L_25 - .L_24)
.L_24:
        /*008c*/ 	.word	0x00000000
        /*0090*/ 	.short	0x0002
        /*0092*/ 	.short	0x0010
        /*0094*/ 	.byte	0x00, 0xf4, 0x21, 0x00


	//----- nvinfo : EIATTR_KPARAM_INFO
	.align		4
.L_25:
        /*0098*/ 	.byte	0x04, 0x17
        /*009a*/ 	.short	(.L_27 - .L_26)
.L_26:
        /*009c*/ 	.word	0x00000000
        /*00a0*/ 	.short	0x0001
        /*00a2*/ 	.short	0x0008
        /*00a4*/ 	.byte	0x00, 0xf4, 0x21, 0x00


	//----- nvinfo : EIATTR_KPARAM_INFO
	.align		4
.L_27:
        /*00a8*/ 	.byte	0x04, 0x17
        /*00aa*/ 	.short	(.L_29 - .L_28)
.L_28:
        /*00ac*/ 	.word	0x00000000
        /*00b0*/ 	.short	0x0000
        /*00b2*/ 	.short	0x0000
        /*00b4*/ 	.byte	0x00, 0xf4, 0x21, 0x00


	//----- nvinfo : EIATTR_SPARSE_MMA_MASK
	.align		4
.L_29:
        /*00b8*/ 	.byte	0x03, 0x50
        /*00ba*/ 	.short	0x0000


	//----- nvinfo : EIATTR_MAXREG_COUNT
	.align		4
        /*00bc*/ 	.byte	0x03, 0x1b
        /*00be*/ 	.short	0x00ff


	//----- nvinfo : EIATTR_NUM_BARRIERS
	.align		4
        /*00c0*/ 	.byte	0x02, 0x4c
        /*00c2*/ 	.byte	0x01
	.zero		1


	//----- nvinfo : EIATTR_MERCURY_ISA_VERSION
	.align		4
        /*00c4*/ 	.byte	0x03, 0x5f
        /*00c6*/ 	.short	0x0101


	//----- nvinfo : EIATTR_INT_WARP_WIDE_INSTR_OFFSETS
	.align		4
        /*00c8*/ 	.byte	0x04, 0x31
        /*00ca*/ 	.short	(.L_31 - .L_30)


	//   ....[0]....
.L_30:
        /*00cc*/ 	.word	0x00001300


	//   ....[1]....
        /*00d0*/ 	.word	0x00001320


	//   ....[2]....
        /*00d4*/ 	.word	0x00001330


	//   ....[3]....
        /*00d8*/ 	.word	0x00001340


	//   ....[4]....
        /*00dc*/ 	.word	0x00001450


	//   ....[5]....
        /*00e0*/ 	.word	0x00001770


	//   ....[6]....
        /*00e4*/ 	.word	0x00001780


	//   ....[7]....
        /*00e8*/ 	.word	0x00001820


	//   ....[8]....
        /*00ec*/ 	.word	0x00001830


	//   ....[9]....
        /*00f0*/ 	.word	0x00001e70


	//   ....[10]....
        /*00f4*/ 	.word	0x00001e80


	//----- nvinfo : EIATTR_COOP_GROUP_MASK_REGIDS
	.align		4
.L_31:
        /*00f8*/ 	.byte	0x04, 0x29
        /*00fa*/ 	.short	(.L_33 - .L_32)


	//   ....[0]....
.L_32:
        /*00fc*/ 	.word	0xffffffff


	//   ....[1]....
        /*0100*/ 	.word	0xffffffff


	//   ....[2]....
        /*0104*/ 	.word	0xffffffff


	//----- nvinfo : EIATTR_COOP_GROUP_INSTR_OFFSETS
	.align		4
.L_33:
        /*0108*/ 	.byte	0x04, 0x28
        /*010a*/ 	.short	(.L_35 - .L_34)


	//   ....[0]....
.L_34:
        /*010c*/ 	.word	0x00000150


	//   ....[1]....
        /*0110*/ 	.word	0x00000720


	//   ....[2]....
        /*0114*/ 	.word	0x00000cd0


	//----- nvinfo : EIATTR_MBARRIER_INSTR_OFFSETS
	.align		4
.L_35:
        /*0118*/ 	.byte	0x04, 0x39
        /*011a*/ 	.short	(.L_37 - .L_36)


	//   ....[0]....
.L_36:
        /*011c*/ 	.word	0x000014b0
        /*0120*/ 	.word	0x000000ff
        /*0124*/ 	.word	0x00030000
        /*0128*/ 	.short	0x0100
        /*012a*/ 	.byte	0x07
	.zero		1


	//   ....[1]....
        /*012c*/ 	.word	0x00001530
        /*0130*/ 	.word	0x000000ff
        /*0134*/ 	.word	0x00030008
        /*0138*/ 	.short	0x0100
        /*013a*/ 	.byte	0x07
	.zero		1


	//   ....[2]....
        /*013c*/ 	.word	0x00001550
        /*0140*/ 	.word	0x000000ff
        /*0144*/ 	.word	0x00030010
        /*0148*/ 	.short	0x0100
        /*014a*/ 	.byte	0x07
	.zero		1


	//   ....[3]....
        /*014c*/ 	.word	0x00001570
        /*0150*/ 	.word	0x000000ff
        /*0154*/ 	.word	0x00030018
        /*0158*/ 	.short	0x0100
        /*015a*/ 	.byte	0x07
	.zero		1


	//   ....[4]....
        /*015c*/ 	.word	0x000018d0
        /*0160*/ 	.word	0x000000ff
        /*0164*/ 	.word	0x00030000
        /*0168*/ 	.short	0x010a
        /*016a*/ 	.byte	0x1d
	.zero		1


	//   ....[5]....
        /*016c*/ 	.word	0x00001d10
        /*0170*/ 	.word	0x000000ff
        /*0174*/ 	.word	0x00030000
        /*0178*/ 	.short	0x0108
        /*017a*/ 	.byte	0x07
	.zero		1


	//   ....[6]....
        /*017c*/ 	.word	0x00001e30
        /*0180*/ 	.word	0x000000ff
        /*0184*/ 	.word	0x00030008
        /*0188*/ 	.short	0x0108
        /*018a*/ 	.byte	0x07
	.zero		1


	//   ....[7]....
        /*018c*/ 	.word	0x00001eb0
        /*0190*/ 	.word	0x000000ff
        /*0194*/ 	.word	0x00030010
        /*0198*/ 	.short	0x0108
        /*019a*/ 	.byte	0x07
	.zero		1


	//   ....[8]....
        /*019c*/ 	.word	0x00001ed0
        /*01a0*/ 	.word	0x000000ff
        /*01a4*/ 	.word	0x00030018
        /*01a8*/ 	.short	0x0108
        /*01aa*/ 	.byte	0x07
	.zero		1


	//   ....[9]....
        /*01ac*/ 	.word	0x00001fa0
        /*01b0*/ 	.word	0x000000ff
        /*01b4*/ 	.word	0x00030000
        /*01b8*/ 	.short	0x010a
        /*01ba*/ 	.byte	0x1d
	.zero		1


	//----- nvinfo : EIATTR_NUM_MBARRIERS
	.align		4
.L_37:
        /*01bc*/ 	.byte	0x03, 0x38
        /*01be*/ 	.short	0x0004


	//----- nvinfo : EIATTR_EXIT_INSTR_OFFSETS
	.align		4
        /*01c0*/ 	.byte	0x04, 0x1c
        /*01c2*/ 	.short	(.L_39 - .L_38)


	//   ....[0]....
.L_38:
        /*01c4*/ 	.word	0x00001f90


	//----- nvinfo : EIATTR_REQNTID
	.align		4
.L_39:
        /*01c8*/ 	.byte	0x04, 0x10
        /*01ca*/ 	.short	(.L_41 - .L_40)
.L_40:
        /*01cc*/ 	.word	0x00000100
        /*01d0*/ 	.word	0x00000001
        /*01d4*/ 	.word	0x00000001


	//----- nvinfo : EIATTR_CRS_STACK_SIZE
	.align		4
.L_41:
        /*01d8*/ 	.byte	0x04, 0x1e
        /*01da*/ 	.short	(.L_43 - .L_42)
.L_42:
        /*01dc*/ 	.word	0x00000000


	//----- nvinfo : EIATTR_CBANK_PARAM_SIZE
	.align		4
.L_43:
        /*01e0*/ 	.byte	0x03, 0x19
        /*01e2*/ 	.short	0x0050


	//----- nvinfo : EIATTR_PARAM_CBANK
	.align		4
        /*01e4*/ 	.byte	0x04, 0x0a
        /*01e6*/ 	.short	(.L_45 - .L_44)
	.align		4
.L_44:
        /*01e8*/ 	.word	index@(.nv.constant0.gluon_wgmma)
        /*01ec*/ 	.short	0x0210
        /*01ee*/ 	.short	0x0050


	//----- nvinfo : EIATTR_SW_WAR
	.align		4
.L_45:
        /*01f0*/ 	.byte	0x04, 0x36
        /*01f2*/ 	.short	(.L_47 - .L_46)
.L_46:
        /*01f4*/ 	.word	0x00000008
.L_47:


//--------------------- .nv.callgraph             --------------------------
	.section	.nv.callgraph,"",@"SHT_CUDA_CALLGRAPH"
	.align	4
	.sectionentsize	8
	.align		4
        /*0000*/ 	.word	0x00000000
	.align		4
        /*0004*/ 	.word	0xffffffff
	.align		4
        /*0008*/ 	.word	0x00000000
	.align		4
        /*000c*/ 	.word	0xfffffffe
	.align		4
        /*0010*/ 	.word	0x00000000
	.align		4
        /*0014*/ 	.word	0xfffffffd
	.align		4
        /*0018*/ 	.word	0x00000000
	.align		4
        /*001c*/ 	.word	0xfffffffc


//--------------------- .text.gluon_wgmma         --------------------------
	.section	.text.gluon_wgmma,"ax",@progbits
	.align	128
        .global         gluon_wgmma
        .type           gluon_wgmma,@function
        .size           gluon_wgmma,(.L_x_52 - gluon_wgmma)
        .other          gluon_wgmma,@"STO_CUDA_ENTRY STV_DEFAULT"
gluon_wgmma:
.text.gluon_wgmma:
[----:B------:R-:W-:Y:S01]  /*0000*/  LDC R1, c[0x0][0x28] ;  /* 0x00000a00ff017b82 */ /* 0x000fe20000000800 */
[----:B------:R-:W1:Y:S07]  /*0010*/  S2R R0, SR_TID.X ;  /* 0x0000000000007919 */ /* 0x000e6e0000002100 */
[----:B------:R-:W2:Y:S01]  /*0020*/  S2UR UR4, SR_CgaCtaId ;  /* 0x00000000000479c3 */ /* 0x000ea20000008800 */
[----:B------:R-:W-:Y:S01]  /*0030*/  UMOV UR7, 0x400 ;  /* 0x0000040000077882 */ /* 0x000fe20000000000 */
[----:B------:R-:W-:Y:S01]  /*0040*/  ULDC UR6, c[0x0][0xc] ;  /* 0x0000030000067ab9 */ /* 0x000fe20000000800 */
[----:B------:R-:W-:Y:S01]  /*0050*/  ULDC.64 UR16, c[0x0][0x250] ;  /* 0x0000940000107ab9 */ /* 0x000fe20000000a00 */
[----:B------:R-:W-:Y:S04]  /*0060*/  BSSY B0, `(.L_x_0) ;  /* 0x000001e000007945 */ /* 0x000fe80003800000 */
[----:B------:R-:W3:Y:S08]  /*0070*/  LDC R2, c[0x0][0x228] ;  /* 0x00008a00ff027b82 */ /* 0x000ef00000000800 */
[----:B------:R-:W4:Y:S08]  /*0080*/  LDC R10, c[0x0][0x230] ;  /* 0x00008c00ff0a7b82 */ /* 0x000f300000000800 */
[----:B------:R-:W-:Y:S01]  /*0090*/  S2UR UR32, SR_CTAID.Y ;  /* 0x00000000002079c3 */ /* 0x000fe20000002600 */
[----:B--2---:R-:W-:-:S03]  /*00a0*/  ULEA UR7, UR4, UR7, 0x18 ;  /* 0x0000000704077291 */ /* 0x004fc6000f8ec03f */
[----:B------:R-:W-:Y:S01]  /*00b0*/  ULDC UR4, c[0x0][0x10] ;  /* 0x0000040000047ab9 */ /* 0x000fe20000000800 */
[----:B-1----:R-:W-:-:S03]  /*00c0*/  LOP3.LUT R6, R0, 0xff, RZ, 0xc0, !PT ;  /* 0x000000ff00067812 */ /* 0x002fc600078ec0ff */
[----:B------:R-:W1:Y:S01]  /*00d0*/  S2UR UR5, SR_CTAID.Z ;  /* 0x00000000000579c3 */ /* 0x000e620000002700 */
[----:B---3--:R-:W-:Y:S01]  /*00e0*/  VIADD R2, R2, 0xffffffff ;  /* 0xffffffff02027836 */ /* 0x008fe20000000000 */
[C---:B------:R-:W-:Y:S02]  /*00f0*/  ISETP.GE.U32.AND P0, PT, R6.reuse, 0x20, PT ;  /* 0x000000200600780c */ /* 0x040fe40003f06070 */
[C---:B------:R-:W-:Y:S02]  /*0100*/  ISETP.NE.U32.AND P2, PT, R6.reuse, RZ, PT ;  /* 0x000000ff0600720c */ /* 0x040fe40003f45070 */
[----:B------:R-:W-:Y:S02]  /*0110*/  LEA R14, R6, UR7, 0x2 ;  /* 0x00000007060e7c11 */ /* 0x000fe4000f8e10ff */
[----:B------:R-:W2:Y:S01]  /*0120*/  S2UR UR33, SR_CTAID.X ;  /* 0x00000000002179c3 */ /* 0x000ea20000002500 */
[----:B----4-:R-:W-:-:S06]  /*0130*/  VIADD R11, R10, 0xffffffff ;  /* 0xffffffff0a0b7836 */ /* 0x010fcc0000000000 */
[----:B------:R3:W-:Y:S01]  /*0140*/  @!P0 STS [R14], RZ ;  /* 0x000000ff0e008388 */ /* 0x0007e20000000800 */
[----:B------:R-:W-:-:S03]  /*0150*/  NOP ;  /* 0x0000000000007918 */ /* 0x000fc60000000000 */
[----:B------:R3:W-:Y:S01]  /*0160*/  @!P2 STS [UR7+0x24], R2 ;  /* 0x00002402ff00a988 */ /* 0x0007e20008000807 */
[----:B-1----:R-:W-:-:S03]  /*0170*/  UIMAD UR4, UR5, UR4, UR32 ;  /* 0x00000004050472a4 */ /* 0x002fc6000f8e0220 */
[----:B------:R3:W-:Y:S01]  /*0180*/  @!P2 STS [UR7+0x20], R11 ;  /* 0x0000200bff00a988 */ /* 0x0007e20008000807 */
[----:B--2---:R-:W-:-:S04]  /*0190*/  UIMAD UR4, UR4, UR6, UR33 ;  /* 0x00000006040472a4 */ /* 0x004fc8000f8e0221 */
[----:B------:R-:W-:-:S04]  /*01a0*/  UIMAD UR4, UR4, 0x180, URZ ;  /* 0x00000180040478a4 */ /* 0x000fc8000f8e023f */
[----:B------:R-:W-:-:S04]  /*01b0*/  UIADD3 UR12, UP0, UR4, UR16, URZ ;  /* 0x00000010040c7290 */ /* 0x000fc8000ff1e03f */
[----:B------:R-:W-:Y:S01]  /*01c0*/  ULEA.HI.X.SX32 UR13, UR4, UR17, 0x1, UP0 ;  /* 0x00000011040d7291 */ /* 0x000fe200080f0e3f */
[----:B---3--:R-:W-:Y:S11]  /*01d0*/  @P2 BRA `(.L_x_1) ;  /* 0x0000000000182947 */ /* 0x008ff60003800000 */
[----:B------:R-:W1:Y:S01]  /*01e0*/  LDS R3, [UR7+0x8] ;  /* 0x00000807ff037984 */ /* 0x000e620008000800 */
[----:B------:R-:W2:Y:S01]  /*01f0*/  LDC.64 R8, c[0x0][0x210] ;  /* 0x00008400ff087b82 */ /* 0x000ea20000000a00 */
[----:B------:R-:W-:Y:S02]  /*0200*/  IMAD.MOV.U32 R4, RZ, RZ, 0x70 ;  /* 0x00000070ff047424 */ /* 0x000fe400078e00ff */
[----:B--2---:R2:W-:Y:S03]  /*0210*/  STS.64 [UR7], R8 ;  /* 0x00000008ff007988 */ /* 0x0045e60008000a07 */
[----:B-1----:R-:W-:-:S05]  /*0220*/  LOP3.LUT R3, R3, 0x10, R4, 0xd8, !PT ;  /* 0x0000001003037812 */ /* 0x002fca00078ed804 */
[----:B------:R2:W-:Y:S02]  /*0230*/  STS [UR7+0x8], R3 ;  /* 0x00000803ff007988 */ /* 0x0005e40008000807 */
.L_x_1:
[----:B------:R-:W-:Y:S05]  /*0240*/  BSYNC B0 ;  /* 0x0000000000007941 */ /* 0x000fea0003800000 */
.L_x_0:
[----:B------:R-:W-:Y:S04]  /*0250*/  BSSY B0, `(.L_x_2) ;  /* 0x000000a000007945 */ /* 0x000fe80003800000 */
[----:B------:R-:W-:Y:S05]  /*0260*/  @P2 BRA `(.L_x_3) ;  /* 0x0000000000202947 */ /* 0x000fea0003800000 */
[----:B--2---:R-:W1:Y:S01]  /*0270*/  LDS R3, [UR7+0x34] ;  /* 0x00003407ff037984 */ /* 0x004e620008000800 */
[----:B------:R-:W-:Y:S02]  /*0280*/  IMAD.MOV.U32 R4, RZ, RZ, 0x3f000000 ;  /* 0x3f000000ff047424 */ /* 0x000fe400078e00ff */
[----:B------:R-:W-:Y:S01]  /*0290*/  @!P2 IMAD.MOV.U32 R5, RZ, RZ, 0x3f ;  /* 0x0000003fff05a424 */ /* 0x000fe200078e00ff */
[----:B------:R-:W2:Y:S02]  /*02a0*/  @!P2 LDS R8, [UR7+0x38] ;  /* 0x00003807ff08a984 */ /* 0x000ea40008000800 */
[----:B-1----:R-:W-:Y:S02]  /*02b0*/  LOP3.LUT R3, R3, 0xff000000, R4, 0xb8, !PT ;  /* 0xff00000003037812 */ /* 0x002fe400078eb804 */
[----:B--2---:R-:W-:-:S03]  /*02c0*/  @!P2 LOP3.LUT R4, R8, 0xff, R5, 0xb8, !PT ;  /* 0x000000ff0804a812 */ /* 0x004fc600078eb805 */
[----:B------:R1:W-:Y:S04]  /*02d0*/  STS [UR7+0x34], R3 ;  /* 0x00003403ff007988 */ /* 0x0003e80008000807 */
[----:B------:R1:W-:Y:S02]  /*02e0*/  @!P2 STS [UR7+0x38], R4 ;  /* 0x00003804ff00a988 */ /* 0x0003e40008000807 */
.L_x_3:
[----:B------:R-:W-:Y:S05]  /*02f0*/  BSYNC B0 ;  /* 0x0000000000007941 */ /* 0x000fea0003800000 */
.L_x_2:
[----:B------:R-:W-:Y:S04]  /*0300*/  BSSY B0, `(.L_x_4) ;  /* 0x000000e000007945 */ /* 0x000fe80003800000 */
[----:B------:R-:W-:Y:S05]  /*0310*/  @P2 BRA `(.L_x_5) ;  /* 0x0000000000302947 */ /* 0x000fea0003800000 */
[----:B-1----:R-:W1:Y:S01]  /*0320*/  LDS R4, [UR7+0x34] ;  /* 0x00003407ff047984 */ /* 0x002e620008000800 */
[----:B------:R-:W3:Y:S03]  /*0330*/  LDC.64 R12, c[0x0][0x238] ;  /* 0x00008e00ff0c7b82 */ /* 0x000ee60000000a00 */
[----:B--2---:R-:W2:Y:S01]  /*0340*/  LDS R3, [UR7+0x1c] ;  /* 0x00001c07ff037984 */ /* 0x004ea20008000800 */
[C---:B---3--:R-:W-:Y:S01]  /*0350*/  SHF.L.U64.HI R8, R12.reuse, 0x1, R13 ;  /* 0x000000010c087819 */ /* 0x048fe2000001020d */
[----:B------:R-:W-:-:S03]  /*0360*/  IMAD.SHL.U32 R5, R12, 0x2, RZ ;  /* 0x000000020c057824 */ /* 0x000fc600078e00ff */
[--C-:B------:R-:W-:Y:S02]  /*0370*/  SHF.R.U32.HI R12, RZ, 0x4, R8.reuse ;  /* 0x00000004ff0c7819 */ /* 0x100fe40000011608 */
[----:B------:R-:W-:-:S05]  /*0380*/  SHF.R.U64 R5, R5, 0x4, R8 ;  /* 0x0000000405057819 */ /* 0x000fca0000001208 */
[----:B------:R3:W-:Y:S01]  /*0390*/  STS [UR7+0xc], R5 ;  /* 0x00000c05ff007988 */ /* 0x0007e20008000807 */
[----:B-1----:R-:W-:Y:S02]  /*03a0*/  LOP3.LUT R4, R4, 0x7, RZ, 0xb8, !PT ;  /* 0x0000000704047812 */ /* 0x002fe400078eb8ff */
[----:B--2---:R-:W-:-:S03]  /*03b0*/  LOP3.LUT R3, R3, 0xf, R12, 0xb8, !PT ;  /* 0x0000000f03037812 */ /* 0x004fc600078eb80c */
[----:B------:R3:W-:Y:S04]  /*03c0*/  STS [UR7+0x34], R4 ;  /* 0x00003404ff007988 */ /* 0x0007e80008000807 */
[----:B------:R3:W-:Y:S02]  /*03d0*/  STS [UR7+0x1c], R3 ;  /* 0x00001c03ff007988 */ /* 0x0007e40008000807 */
.L_x_5:
[----:B------:R-:W-:Y:S05]  /*03e0*/  BSYNC B0 ;  /* 0x0000000000007941 */ /* 0x000fea0003800000 */
.L_x_4:
[----:B------:R-:W-:Y:S04]  /*03f0*/  BSSY B1, `(.L_x_6) ;  /* 0x000001b000017945 */ /* 0x000fe80003800000 */
[----:B------:R-:W-:Y:S01]  /*0400*/  BSSY B0, `(.L_x_7) ;  /* 0x0000016000007945 */ /* 0x000fe20003800000 */
[----:B------:R-:W-:-:S03]  /*0410*/  IMAD.MOV.U32 R7, RZ, RZ, RZ ;  /* 0x000000ffff077224 */ /* 0x000fc600078e00ff */
[----:B------:R-:W-:Y:S05]  /*0420*/  @P2 BRA `(.L_x_8) ;  /* 0x0000000000202947 */ /* 0x000fea0003800000 */
[----:B-123--:R-:W1:Y:S02]  /*0430*/  LDS R3, [UR7+0x34] ;  /* 0x00003407ff037984 */ /* 0x00ee640008000800 */
[----:B-1----:R-:W-:-:S05]  /*0440*/  LOP3.LUT R3, R3, 0x38, RZ, 0xb8, !PT ;  /* 0x0000003803037812 */ /* 0x002fca00078eb8ff */
[----:B------:R1:W-:Y:S01]  /*0450*/  STS [UR7+0x34], R3 ;  /* 0x00003403ff007988 */ /* 0x0003e20008000807 */
[----:B------:R-:W-:Y:S05]  /*0460*/  @P2 BRA `(.L_x_9) ;  /* 0x0000000000202947 */ /* 0x000fea0003800000 */
[----:B-1----:R-:W1:Y:S01]  /*0470*/  LDS R3, [UR7+0x8] ;  /* 0x00000807ff037984 */ /* 0x002e620008000800 */
[----:B------:R-:W-:-:S05]  /*0480*/  IMAD.MOV.U32 R4, RZ, RZ, 0x780 ;  /* 0x00000780ff047424 */ /* 0x000fca00078e00ff */
[----:B-1----:R-:W-:-:S05]  /*0490*/  LOP3.LUT R3, R3, 0x300, R4, 0xd8, !PT ;  /* 0x0000030003037812 */ /* 0x002fca00078ed804 */
[----:B------:R4:W-:Y:S02]  /*04a0*/  STS [UR7+0x8], R3 ;  /* 0x00000803ff007988 */ /* 0x0009e40008000807 */
.L_x_8:
[----:B------:R-:W-:Y:S05]  /*04b0*/  @P2 BRA `(.L_x_10) ;  /* 0x0000000000282947 */ /* 0x000fea0003800000 */
[----:B-1234-:R-:W1:Y:S02]  /*04c0*/  LDS R3, [UR7+0x8] ;  /* 0x00000807ff037984 */ /* 0x01ee640008000800 */
[----:B-1----:R-:W-:-:S05]  /*04d0*/  LOP3.LUT R3, R3, 0x1800, RZ, 0xb8, !PT ;  /* 0x0000180003037812 */ /* 0x002fca00078eb8ff */
[----:B------:R2:W-:Y:S02]  /*04e0*/  STS [UR7+0x8], R3 ;  /* 0x00000803ff007988 */ /* 0x0005e40008000807 */
.L_x_9:
[----:B------:R-:W-:Y:S05]  /*04f0*/  @P2 BREAK B0 ;  /* 0x0000000000002942 */ /* 0x000fea0003800000 */
[----:B------:R-:W-:Y:S05]  /*0500*/  @P2 BRA `(.L_x_11) ;  /* 0x0000000000242947 */ /* 0x000fea0003800000 */
[----:B------:R-:W3:Y:S01]  /*0510*/  LDS R4, [UR7+0x8] ;  /* 0x00000807ff047984 */ /* 0x000ee20008000800 */
[----:B-12---:R-:W-:-:S05]  /*0520*/  IMAD.MOV.U32 R3, RZ, RZ, 0x6000 ;  /* 0x00006000ff037424 */ /* 0x006fca00078e00ff */
[----:B---3--:R-:W-:-:S04]  /*0530*/  LOP3.LUT R3, R4, 0x6000, R3, 0xd8, !PT ;  /* 0x0000600004037812 */ /* 0x008fc800078ed803 */
[----:B------:R-:W-:-:S05]  /*0540*/  LOP3.LUT R3, R3, 0x400000, RZ, 0xb8, !PT ;  /* 0x0040000003037812 */ /* 0x000fca00078eb8ff */
[----:B------:R5:W-:Y:S02]  /*0550*/  STS [UR7+0x8], R3 ;  /* 0x00000803ff007988 */ /* 0x000be40008000807 */
.L_x_10:
[----:B------:R-:W-:Y:S05]  /*0560*/  BSYNC B0 ;  /* 0x0000000000007941 */ /* 0x000fea0003800000 */
.L_x_7:
[----:B-12345:R-:W1:Y:S02]  /*0570*/  @!P2 LDS R3, [UR7+0x8] ;  /* 0x00000807ff03a984 */ /* 0x03ee640008000800 */
[----:B-1----:R-:W-:-:S05]  /*0580*/  @!P2 LOP3.LUT R3, R3, 0x8000, RZ, 0xb8, !PT ;  /* 0x000080000303a812 */ /* 0x002fca00078eb8ff */
[----:B------:R3:W-:Y:S02]  /*0590*/  @!P2 STS [UR7+0x8], R3 ;  /* 0x00000803ff00a988 */ /* 0x0007e40008000807 */
.L_x_11:
[----:B------:R-:W-:Y:S05]  /*05a0*/  BSYNC B1 ;  /* 0x0000000000017941 */ /* 0x000fea0003800000 */
.L_x_6:
[----:B------:R-:W-:Y:S05]  /*05b0*/  WARPSYNC.ALL ;  /* 0x0000000000007948 */ /* 0x000fea0003800000 */
[----:B-123--:R-:W1:Y:S02]  /*05c0*/  LDC R3, c[0x0][0x22c] ;  /* 0x00008b00ff037b82 */ /* 0x00ee640000000800 */
[----:B-1----:R-:W-:Y:S01]  /*05d0*/  VIADD R3, R3, 0xffffffff ;  /* 0xffffffff03037836 */ /* 0x002fe20000000000 */
[----:B------:R-:W-:Y:S06]  /*05e0*/  @P0 BRA `(.L_x_12) ;  /* 0x0000000000280947 */ /* 0x000fec0003800000 */
[----:B------:R-:W1:Y:S01]  /*05f0*/  S2R R4, SR_LANEID ;  /* 0x0000000000047919 */ /* 0x000e620000000000 */
[----:B------:R-:W-:Y:S05]  /*0600*/  WARPSYNC.ALL ;  /* 0x0000000000007948 */ /* 0x000fea0003800000 */
[----:B-1----:R-:W-:-:S05]  /*0610*/  IMAD.SHL.U32 R8, R4, 0x4, RZ ;  /* 0x0000000404087824 */ /* 0x002fca00078e00ff */
[----:B------:R-:W1:Y:S01]  /*0620*/  LDS R9, [R8+UR7] ;  /* 0x0000000708097984 */ /* 0x000e620008000800 */
[----:B------:R-:W-:-:S05]  /*0630*/  IADD3 R4, P1, R8, UR12, RZ ;  /* 0x0000000c08047c10 */ /* 0x000fca000ff3e0ff */
[----:B------:R-:W-:-:S05]  /*0640*/  IMAD.X R5, RZ, RZ, UR13, P1 ;  /* 0x0000000dff057e24 */ /* 0x000fca00088e06ff */
[----:B-1----:R1:W2:Y:S01]  /*0650*/  ATOMG.E.EXCH.STRONG.GPU PT, RZ, [R4], R9 ;  /* 0x0000000904ff73a8 */ /* 0x0022a200041ee100 */
[----:B------:R-:W-:-:S04]  /*0660*/  DEPBAR {5,4,3,2,1,0} ;  /* 0x0000003f0000791a */ /* 0x000fc80000000000 */
[----:B------:R1:W-:Y:S01]  /*0670*/  UTMACCTL.IV [UR12] ;  /* 0x000000000c0079b9 */ /* 0x0003e20008000000 */
[----:B------:R-:W-:Y:S01]  /*0680*/  NOP ;  /* 0x0000000000007918 */ /* 0x000fe20000000000 */
.L_x_12:
[----:B------:R-:W-:Y:S05]  /*0690*/  @P0 BRA `(.L_x_13) ;  /* 0x00000000000c0947 */ /* 0x000fea0003800000 */
[----:B------:R0:W-:Y:S01]  /*06a0*/  UTMACMDFLUSH ;  /* 0x00000000000079b7 */ /* 0x0001e20000000000 */
[----:B------:R-:W-:Y:S05]  /*06b0*/  @P0 BRA `(.L_x_13) ;  /* 0x0000000000040947 */ /* 0x000fea0003800000 */
[----:B------:R-:W-:-:S04]  /*06c0*/  DEPBAR.LE SB0, 0x0 ;  /* 0x000080000000791a */ /* 0x000fc80000000000 */
.L_x_13:
[----:B------:R-:W-:Y:S05]  /*06d0*/  WARPSYNC.ALL ;  /* 0x0000000000007948 */ /* 0x000fea0003800000 */
[----:B--2---:R-:W-:Y:S06]  /*06e0*/  BAR.SYNC.DEFER_BLOCKING 0x0 ;  /* 0x0000000000007b1d */ /* 0x004fec0000010000 */
[----:B------:R-:W-:Y:S02]  /*06f0*/  BSSY B1, `(.L_x_14) ;  /* 0x000000b000017945 */ /* 0x000fe40003800000 */
[----:B------:R-:W-:Y:S06]  /*0700*/  BAR.SYNC.DEFER_BLOCKING 0x0 ;  /* 0x0000000000007b1d */ /* 0x000fec0000010000 */
[----:B------:R2:W-:Y:S01]  /*0710*/  @!P0 STS [R14], RZ ;  /* 0x000000ff0e008388 */ /* 0x0005e20000000800 */
[----:B------:R-:W-:Y:S01]  /*0720*/  NOP ;  /* 0x0000000000007918 */ /* 0x000fe20000000000 */
[----:B------:R-:W-:Y:S05]  /*0730*/  @P2 BRA `(.L_x_15) ;  /* 0x0000000000182947 */ /* 0x000fea0003800000 */
[----:B-1----:R-:W1:Y:S01]  /*0740*/  LDS R4, [UR7+0x8] ;  /* 0x00000807ff047984 */ /* 0x002e620008000800 */
[----:B------:R-:W3:Y:S01]  /*0750*/  LDC.64 R8, c[0x0][0x218] ;  /* 0x00008600ff087b82 */ /* 0x000ee20000000a00 */
[----:B------:R-:W-:Y:S02]  /*0760*/  IMAD.MOV.U32 R5, RZ, RZ, 0x70 ;  /* 0x00000070ff057424 */ /* 0x000fe400078e00ff */
[----:B---3--:R3:W-:Y:S03]  /*0770*/  STS.64 [UR7], R8 ;  /* 0x00000008ff007988 */ /* 0x0087e60008000a07 */
[----:B-1----:R-:W-:-:S05]  /*0780*/  LOP3.LUT R4, R4, 0x10, R5, 0xd8, !PT ;  /* 0x0000001004047812 */ /* 0x002fca00078ed805 */
[----:B------:R3:W-:Y:S02]  /*0790*/  STS [UR7+0x8], R4 ;  /* 0x00000804ff007988 */ /* 0x0007e40008000807 */
.L_x_15:
[----:B-1----:R-:W-:Y:S05]  /*07a0*/  BSYNC B1 ;  /* 0x0000000000017941 */ /* 0x002fea0003800000 */
.L_x_14:
[----:B------:R-:W-:Y:S04]  /*07b0*/  BSSY B1, `(.L_x_16) ;  /* 0x000000a000017945 */ /* 0x000fe80003800000 */
[----:B------:R-:W-:Y:S05]  /*07c0*/  @P2 BRA `(.L_x_17) ;  /* 0x0000000000202947 */ /* 0x000fea0003800000 */
[----:B---3--:R-:W1:Y:S01]  /*07d0*/  LDS R4, [UR7+0x34] ;  /* 0x00003407ff047984 */ /* 0x008e620008000800 */
[----:B------:R-:W-:Y:S02]  /*07e0*/  IMAD.MOV.U32 R9, RZ, RZ, 0x3f000000 ;  /* 0x3f000000ff097424 */ /* 0x000fe400078e00ff */
[----:B------:R-:W-:Y:S01]  /*07f0*/  @!P2 IMAD.MOV.U32 R5, RZ, RZ, 0x7f ;  /* 0x0000007fff05a424 */ /* 0x000fe200078e00ff */
[----:B------:R-:W3:Y:S02]  /*0800*/  @!P2 LDS R8, [UR7+0x38] ;  /* 0x00003807ff08a984 */ /* 0x000ee40008000800 */
[----:B-1----:R-:W-:Y:S02]  /*0810*/  LOP3.LUT R4, R4, 0xff000000, R9, 0xb8, !PT ;  /* 0xff00000004047812 */ /* 0x002fe400078eb809 */
[----:B---3--:R-:W-:-:S03]  /*0820*/  @!P2 LOP3.LUT R5, R8, 0xff, R5, 0xb8, !PT ;  /* 0x000000ff0805a812 */ /* 0x008fc600078eb805 */
[----:B------:R1:W-:Y:S04]  /*0830*/  STS [UR7+0x34], R4 ;  /* 0x00003404ff007988 */ /* 0x0003e80008000807 */
[----:B------:R1:W-:Y:S02]  /*0840*/  @!P2 STS [UR7+0x38], R5 ;  /* 0x00003805ff00a988 */ /* 0x0003e40008000807 */
.L_x_17:
[----:B------:R-:W-:Y:S05]  /*0850*/  BSYNC B1 ;  /* 0x0000000000017941 */ /* 0x000fea0003800000 */
.L_x_16:
[----:B------:R-:W-:Y:S04]  /*0860*/  BSSY B1, `(.L_x_18) ;  /* 0x0000004000017945 */ /* 0x000fe80003800000 */
[----:B------:R-:W-:Y:S05]  /*0870*/  @P2 BRA `(.L_x_19) ;  /* 0x0000000000082947 */ /* 0x000fea0003800000 */
[----:B------:R4:W-:Y:S04]  /*0880*/  STS [UR7+0x24], R11 ;  /* 0x0000240bff007988 */ /* 0x0009e80008000807 */
[----:B------:R4:W-:Y:S02]  /*0890*/  STS [UR7+0x20], R3 ;  /* 0x00002003ff007988 */ /* 0x0009e40008000807 */
.L_x_19:
[----:B------:R-:W-:Y:S05]  /*08a0*/  BSYNC B1 ;  /* 0x0000000000017941 */ /* 0x000fea0003800000 */
.L_x_18:
[----:B------:R-:W-:Y:S04]  /*08b0*/  BSSY B1, `(.L_x_20) ;  /* 0x000000e000017945 */ /* 0x000fe80003800000 */
[----:B------:R-:W-:Y:S05]  /*08c0*/  @P2 BRA `(.L_x_21) ;  /* 0x0000000000302947 */ /* 0x000fea0003800000 */
[----:B-1----:R-:W1:Y:S01]  /*08d0*/  LDS R5, [UR7+0x34] ;  /* 0x00003407ff057984 */ /* 0x002e620008000800 */
[----:B---3--:R-:W3:Y:S03]  /*08e0*/  LDC.64 R8, c[0x0][0x240] ;  /* 0x00009000ff087b82 */ /* 0x008ee60000000a00 */
[----:B------:R-:W5:Y:S01]  /*08f0*/  LDS R4, [UR7+0x1c] ;  /* 0x00001c07ff047984 */ /* 0x000f620008000800 */
[C---:B---3--:R-:W-:Y:S01]  /*0900*/  SHF.L.U64.HI R9, R8.reuse, 0x1, R9 ;  /* 0x0000000108097819 */ /* 0x048fe20000010209 */
[----:B------:R-:W-:-:S03]  /*0910*/  IMAD.SHL.U32 R8, R8, 0x2, RZ ;  /* 0x0000000208087824 */ /* 0x000fc600078e00ff */
[--C-:B----4-:R-:W-:Y:S02]  /*0920*/  SHF.R.U32.HI R11, RZ, 0x4, R9.reuse ;  /* 0x00000004ff0b7819 */ /* 0x110fe40000011609 */
[----:B------:R-:W-:-:S05]  /*0930*/  SHF.R.U64 R8, R8, 0x4, R9 ;  /* 0x0000000408087819 */ /* 0x000fca0000001209 */
[----:B------:R3:W-:Y:S01]  /*0940*/  STS [UR7+0xc], R8 ;  /* 0x00000c08ff007988 */ /* 0x0007e20008000807 */
[----:B-1----:R-:W-:Y:S02]  /*0950*/  LOP3.LUT R5, R5, 0x7, RZ, 0xb8, !PT ;  /* 0x0000000705057812 */ /* 0x002fe400078eb8ff */
[----:B-----5:R-:W-:-:S03]  /*0960*/  LOP3.LUT R4, R4, 0xf, R11, 0xb8, !PT ;  /* 0x0000000f04047812 */ /* 0x020fc600078eb80b */
[----:B------:R3:W-:Y:S04]  /*0970*/  STS [UR7+0x34], R5 ;  /* 0x00003405ff007988 */ /* 0x0007e80008000807 */
[----:B------:R3:W-:Y:S02]  /*0980*/  STS [UR7+0x1c], R4 ;  /* 0x00001c04ff007988 */ /* 0x0007e40008000807 */
.L_x_21:
[----:B------:R-:W-:Y:S05]  /*0990*/  BSYNC B1 ;  /* 0x0000000000017941 */ /* 0x000fea0003800000 */
.L_x_20:
[----:B------:R-:W-:Y:S04]  /*09a0*/  BSSY B2, `(.L_x_22) ;  /* 0x000001a000027945 */ /* 0x000fe80003800000 */
[----:B------:R-:W-:Y:S04]  /*09b0*/  BSSY B1, `(.L_x_23) ;  /* 0x0000015000017945 */ /* 0x000fe80003800000 */
[----:B------:R-:W-:Y:S05]  /*09c0*/  @P2 BRA `(.L_x_24) ;  /* 0x0000000000202947 */ /* 0x000fea0003800000 */
[----:B-1-3--:R-:W1:Y:S02]  /*09d0*/  LDS R4, [UR7+0x34] ;  /* 0x00003407ff047984 */ /* 0x00ae640008000800 */
[----:B-1----:R-:W-:-:S05]  /*09e0*/  LOP3.LUT R4, R4, 0x38, RZ, 0xb8, !PT ;  /* 0x0000003804047812 */ /* 0x002fca00078eb8ff */
[----:B------:R1:W-:Y:S01]  /*09f0*/  STS [UR7+0x34], R4 ;  /* 0x00003404ff007988 */ /* 0x0003e20008000807 */
[----:B------:R-:W-:Y:S05]  /*0a00*/  @P2 BRA `(.L_x_25) ;  /* 0x0000000000202947 */ /* 0x000fea0003800000 */
[----:B-1----:R-:W1:Y:S01]  /*0a10*/  LDS R4, [UR7+0x8] ;  /* 0x00000807ff047984 */ /* 0x002e620008000800 */
[----:B------:R-:W-:-:S05]  /*0a20*/  IMAD.MOV.U32 R5, RZ, RZ, 0x780 ;  /* 0x00000780ff057424 */ /* 0x000fca00078e00ff */
[----:B-1----:R-:W-:-:S05]  /*0a30*/  LOP3.LUT R4, R4, 0x300, R5, 0xd8, !PT ;  /* 0x0000030004047812 */ /* 0x002fca00078ed805 */
[----:B------:R5:W-:Y:S02]  /*0a40*/  STS [UR7+0x8], R4 ;  /* 0x00000804ff007988 */ /* 0x000be40008000807 */
.L_x_24:
[----:B------:R-:W-:Y:S05]  /*0a50*/  @P2 BRA `(.L_x_26) ;  /* 0x0000000000282947 */ /* 0x000fea0003800000 */
[----:B-1-3-5:R-:W1:Y:S02]  /*0a60*/  LDS R4, [UR7+0x8] ;  /* 0x00000807ff047984 */ /* 0x02ae640008000800 */
[----:B-1----:R-:W-:-:S05]  /*0a70*/  LOP3.LUT R4, R4, 0x1800, RZ, 0xb8, !PT ;  /* 0x0000180004047812 */ /* 0x002fca00078eb8ff */
[----:B------:R3:W-:Y:S02]  /*0a80*/  STS [UR7+0x8], R4 ;  /* 0x00000804ff007988 */ /* 0x0007e40008000807 */
.L_x_25:
[----:B------:R-:W-:Y:S05]  /*0a90*/  @P2 BREAK B1 ;  /* 0x0000000000012942 */ /* 0x000fea0003800000 */
[----:B------:R-:W-:Y:S05]  /*0aa0*/  @P2 BRA `(.L_x_27) ;  /* 0x0000000000242947 */ /* 0x000fea0003800000 */
[----:B-1-3--:R-:W1:Y:S01]  /*0ab0*/  LDS R4, [UR7+0x8] ;  /* 0x00000807ff047984 */ /* 0x00ae620008000800 */
[----:B------:R-:W-:-:S05]  /*0ac0*/  IMAD.MOV.U32 R5, RZ, RZ, 0x6000 ;  /* 0x00006000ff057424 */ /* 0x000fca00078e00ff */
[----:B-1----:R-:W-:-:S04]  /*0ad0*/  LOP3.LUT R4, R4, 0x6000, R5, 0xd8, !PT ;  /* 0x0000600004047812 */ /* 0x002fc800078ed805 */
[----:B------:R-:W-:-:S05]  /*0ae0*/  LOP3.LUT R4, R4, 0x400000, RZ, 0xb8, !PT ;  /* 0x0040000004047812 */ /* 0x000fca00078eb8ff */
[----:B------:R1:W-:Y:S02]  /*0af0*/  STS [UR7+0x8], R4 ;  /* 0x00000804ff007988 */ /* 0x0003e40008000807 */
.L_x_26:
[----:B------:R-:W-:Y:S05]  /*0b00*/  BSYNC B1 ;  /* 0x0000000000017941 */ /* 0x000fea0003800000 */
.L_x_23:
[----:B-1-3-5:R-:W1:Y:S02]  /*0b10*/  @!P2 LDS R4, [UR7+0x8] ;  /* 0x00000807ff04a984 */ /* 0x02ae640008000800 */
[----:B-1----:R-:W-:-:S05]  /*0b20*/  @!P2 LOP3.LUT R4, R4, 0x8000, RZ, 0xb8, !PT ;  /* 0x000080000404a812 */ /* 0x002fca00078eb8ff */
[----:B------:R5:W-:Y:S02]  /*0b30*/  @!P2 STS [UR7+0x8], R4 ;  /* 0x00000804ff00a988 */ /* 0x000be40008000807 */
.L_x_27:
[----:B------:R-:W-:Y:S05]  /*0b40*/  BSYNC B2 ;  /* 0x0000000000027941 */ /* 0x000fea0003800000 */
.L_x_22:
[----:B------:R-:W-:Y:S05]  /*0b50*/  WARPSYNC.ALL ;  /* 0x0000000000007948 */ /* 0x000fea0003800000 */
[----:B------:R-:W-:-:S04]  /*0b60*/  UIADD3 UR15, UR4, 0x80, URZ ;  /* 0x00000080040f7890 */ /* 0x000fc8000fffe03f */
[----:B------:R-:W-:-:S04]  /*0b70*/  UIADD3 UR14, UP0, UR15, UR16, URZ ;  /* 0x000000100f0e7290 */ /* 0x000fc8000ff1e03f */
[----:B------:R-:W-:Y:S01]  /*0b80*/  ULEA.HI.X.SX32 UR15, UR15, UR17, 0x1, UP0 ;  /* 0x000000110f0f7291 */ /* 0x000fe200080f0e3f */
[----:B------:R-:W-:Y:S11]  /*0b90*/  @P0 BRA `(.L_x_28) ;  /* 0x0000000000280947 */ /* 0x000ff60003800000 */
[----:B-1-3-5:R-:W1:Y:S01]  /*0ba0*/  S2R R4, SR_LANEID ;  /* 0x0000000000047919 */ /* 0x02ae620000000000 */
[----:B------:R-:W-:Y:S05]  /*0bb0*/  WARPSYNC.ALL ;  /* 0x0000000000007948 */ /* 0x000fea0003800000 */
[----:B-1----:R-:W-:-:S05]  /*0bc0*/  IMAD.SHL.U32 R8, R4, 0x4, RZ ;  /* 0x0000000404087824 */ /* 0x002fca00078e00ff */
[----:B------:R-:W1:Y:S01]  /*0bd0*/  LDS R9, [R8+UR7] ;  /* 0x0000000708097984 */ /* 0x000e620008000800 */
[----:B------:R-:W-:-:S05]  /*0be0*/  IADD3 R4, P1, R8, UR14, RZ ;  /* 0x0000000e08047c10 */ /* 0x000fca000ff3e0ff */
[----:B------:R-:W-:-:S05]  /*0bf0*/  IMAD.X R5, RZ, RZ, UR15, P1 ;  /* 0x0000000fff057e24 */ /* 0x000fca00088e06ff */
[----:B-1----:R1:W3:Y:S01]  /*0c00*/  ATOMG.E.EXCH.STRONG.GPU PT, RZ, [R4], R9 ;  /* 0x0000000904ff73a8 */ /* 0x0022e200041ee100 */
[----:B------:R-:W-:-:S04]  /*0c10*/  DEPBAR {5,4,3,2,1,0} ;  /* 0x0000003f0000791a */ /* 0x000fc80000000000 */
[----:B------:R1:W-:Y:S01]  /*0c20*/  UTMACCTL.IV [UR14] ;  /* 0x000000000e0079b9 */ /* 0x0003e20008000000 */
[----:B------:R-:W-:Y:S01]  /*0c30*/  NOP ;  /* 0x0000000000007918 */ /* 0x000fe20000000000 */
.L_x_28:
[----:B------:R-:W-:Y:S05]  /*0c40*/  @P0 BRA `(.L_x_29) ;  /* 0x00000000000c0947 */ /* 0x000fea0003800000 */
[----:B------:R0:W-:Y:S01]  /*0c50*/  UTMACMDFLUSH ;  /* 0x00000000000079b7 */ /* 0x0001e20000000000 */
[----:B------:R-:W-:Y:S05]  /*0c60*/  @P0 BRA `(.L_x_29) ;  /* 0x0000000000040947 */ /* 0x000fea0003800000 */
[----:B------:R-:W-:-:S04]  /*0c70*/  DEPBAR.LE SB0, 0x0 ;  /* 0x000080000000791a */ /* 0x000fc80000000000 */
.L_x_29:
[----:B------:R-:W-:Y:S05]  /*0c80*/  WARPSYNC.ALL ;  /* 0x0000000000007948 */ /* 0x000fea0003800000 */
[----:B---3--:R-:W-:Y:S06]  /*0c90*/  BAR.SYNC.DEFER_BLOCKING 0x0 ;  /* 0x0000000000007b1d */ /* 0x008fec0000010000 */
[----:B------:R-:W-:Y:S02]  /*0ca0*/  BSSY B2, `(.L_x_30) ;  /* 0x000000b000027945 */ /* 0x000fe40003800000 */
[----:B------:R-:W-:Y:S06]  /*0cb0*/  BAR.SYNC.DEFER_BLOCKING 0x0 ;  /* 0x0000000000007b1d */ /* 0x000fec0000010000 */
[----:B------:R3:W-:Y:S01]  /*0cc0*/  @!P0 STS [R14], RZ ;  /* 0x000000ff0e008388 */ /* 0x0007e20000000800 */
[----:B------:R-:W-:Y:S01]  /*0cd0*/  NOP ;  /* 0x0000000000007918 */ /* 0x000fe20000000000 */
[----:B------:R-:W-:Y:S05]  /*0ce0*/  @P2 BRA `(.L_x_31) ;  /* 0x0000000000182947 */ /* 0x000fea0003800000 */
[----:B-1---5:R-:W1:Y:S01]  /*0cf0*/  LDS R4, [UR7+0x8] ;  /* 0x00000807ff047984 */ /* 0x022e620008000800 */
[----:B------:R-:W5:Y:S01]  /*0d00*/  LDC.64 R8, c[0x0][0x220] ;  /* 0x00008800ff087b82 */ /* 0x000f620000000a00 */
[----:B------:R-:W-:Y:S02]  /*0d10*/  IMAD.MOV.U32 R5, RZ, RZ, 0x70 ;  /* 0x00000070ff057424 */ /* 0x000fe400078e00ff */
[----:B-----5:R5:W-:Y:S03]  /*0d20*/  STS.64 [UR7], R8 ;  /* 0x00000008ff007988 */ /* 0x020be60008000a07 */
[----:B-1----:R-:W-:-:S05]  /*0d30*/  LOP3.LUT R4, R4, 0x10, R5, 0xd8, !PT ;  /* 0x0000001004047812 */ /* 0x002fca00078ed805 */
[----:B------:R5:W-:Y:S02]  /*0d40*/  STS [UR7+0x8], R4 ;  /* 0x00000804ff007988 */ /* 0x000be40008000807 */
.L_x_31:
[----:B-1----:R-:W-:Y:S05]  /*0d50*/  BSYNC B2 ;  /* 0x0000000000027941 */ /* 0x002fea0003800000 */
.L_x_30:
[----:B------:R-:W-:Y:S04]  /*0d60*/  BSSY B3, `(.L_x_32) ;  /* 0x0000011000037945 */ /* 0x000fe80003800000 */
[----:B------:R-:W-:Y:S04]  /*0d70*/  BSSY B2, `(.L_x_33) ;  /* 0x000000e000027945 */ /* 0x000fe80003800000 */
[----:B------:R-:W-:Y:S05]  /*0d80*/  @P2 BRA `(.L_x_34) ;  /* 0x0000000000242947 */ /* 0x000fea0003800000 */
[----:B-----5:R-:W1:Y:S01]  /*0d90*/  LDS R4, [UR7+0x34] ;  /* 0x00003407ff047984 */ /* 0x020e620008000800 */
[----:B------:R-:W-:-:S05]  /*0da0*/  IMAD.MOV.U32 R5, RZ, RZ, 0x3f000000 ;  /* 0x3f000000ff057424 */ /* 0x000fca00078e00ff */
[----:B-1----:R-:W-:-:S05]  /*0db0*/  LOP3.LUT R4, R4, 0xff000000, R5, 0xb8, !PT ;  /* 0xff00000004047812 */ /* 0x002fca00078eb805 */
[----:B------:R1:W-:Y:S01]  /*0dc0*/  STS [UR7+0x34], R4 ;  /* 0x00003404ff007988 */ /* 0x0003e20008000807 */
[----:B------:R-:W-:Y:S05]  /*0dd0*/  @P2 BRA `(.L_x_35) ;  /* 0x00000000001c2947 */ /* 0x000fea0003800000 */
[----:B-1----:R-:W1:Y:S01]  /*0de0*/  LDS R4, [UR7+0x38] ;  /* 0x00003807ff047984 */ /* 0x002e620008000800 */
[----:B------:R-:W-:-:S05]  /*0df0*/  IMAD.MOV.U32 R5, RZ, RZ, 0x3f ;  /* 0x0000003fff057424 */ /* 0x000fca00078e00ff */
[----:B-1----:R-:W-:-:S05]  /*0e00*/  LOP3.LUT R4, R4, 0xff, R5, 0xb8, !PT ;  /* 0x000000ff04047812 */ /* 0x002fca00078eb805 */
[----:B------:R1:W-:Y:S02]  /*0e10*/  STS [UR7+0x38], R4 ;  /* 0x00003804ff007988 */ /* 0x0003e40008000807 */
.L_x_34:
[----:B------:R-:W-:Y:S05]  /*0e20*/  @P2 BREAK B2 ;  /* 0x0000000000022942 */ /* 0x000fea0003800000 */
[----:B------:R-:W-:Y:S05]  /*0e30*/  @P2 BRA `(.L_x_36) ;  /* 0x00000000000c2947 */ /* 0x000fea0003800000 */
[----:B------:R1:W-:Y:S02]  /*0e40*/  STS [UR7+0x20], R3 ;  /* 0x00002003ff007988 */ /* 0x0003e40008000807 */
.L_x_35:
[----:B------:R-:W-:Y:S05]  /*0e50*/  BSYNC B2 ;  /* 0x0000000000027941 */ /* 0x000fea0003800000 */
.L_x_33:
[----:B------:R1:W-:Y:S02]  /*0e60*/  @!P2 STS [UR7+0x24], R2 ;  /* 0x00002402ff00a988 */ /* 0x0003e40008000807 */
.L_x_36:
[----:B------:R-:W-:Y:S05]  /*0e70*/  BSYNC B3 ;  /* 0x0000000000037941 */ /* 0x000fea0003800000 */
.L_x_32:
[----:B------:R-:W-:Y:S05]  /*0e80*/  WARPSYNC.ALL ;  /* 0x0000000000007948 */ /* 0x000fea0003800000 */
[----:B------:R-:W-:Y:S04]  /*0e90*/  BSSY B3, `(.L_x_37) ;  /* 0x000000e000037945 */ /* 0x000fe80003800000 */
[----:B------:R-:W-:Y:S05]  /*0ea0*/  @P2 BRA `(.L_x_38) ;  /* 0x0000000000302947 */ /* 0x000fea0003800000 */
[----:B-1--4-:R-:W1:Y:S01]  /*0eb0*/  LDS R3, [UR7+0x34] ;  /* 0x00003407ff037984 */ /* 0x012e620008000800 */
[----:B-----5:R-:W4:Y:S03]  /*0ec0*/  LDC.64 R4, c[0x0][0x248] ;  /* 0x00009200ff047b82 */ /* 0x020f260000000a00 */
[----:B------:R-:W5:Y:S01]  /*0ed0*/  LDS R2, [UR7+0x1c] ;  /* 0x00001c07ff027984 */ /* 0x000f620008000800 */
[C---:B----4-:R-:W-:Y:S01]  /*0ee0*/  SHF.L.U64.HI R5, R4.reuse, 0x1, R5 ;  /* 0x0000000104057819 */ /* 0x050fe20000010205 */
[----:B------:R-:W-:-:S03]  /*0ef0*/  IMAD.SHL.U32 R4, R4, 0x2, RZ ;  /* 0x0000000204047824 */ /* 0x000fc600078e00ff */
[--C-:B------:R-:W-:Y:S02]  /*0f00*/  SHF.R.U32.HI R9, RZ, 0x4, R5.reuse ;  /* 0x00000004ff097819 */ /* 0x100fe40000011605 */
[----:B------:R-:W-:-:S05]  /*0f10*/  SHF.R.U64 R4, R4, 0x4, R5 ;  /* 0x0000000404047819 */ /* 0x000fca0000001205 */
[----:B------:R4:W-:Y:S01]  /*0f20*/  STS [UR7+0xc], R4 ;  /* 0x00000c04ff007988 */ /* 0x0009e20008000807 */
[----:B-1----:R-:W-:Y:S02]  /*0f30*/  LOP3.LUT R3, R3, 0x7, RZ, 0xb8, !PT ;  /* 0x0000000703037812 */ /* 0x002fe400078eb8ff */
[----:B-----5:R-:W-:-:S03]  /*0f40*/  LOP3.LUT R2, R2, 0xf, R9, 0xb8, !PT ;  /* 0x0000000f02027812 */ /* 0x020fc600078eb809 */
[----:B------:R4:W-:Y:S04]  /*0f50*/  STS [UR7+0x34], R3 ;  /* 0x00003403ff007988 */ /* 0x0009e80008000807 */
[----:B------:R4:W-:Y:S02]  /*0f60*/  STS [UR7+0x1c], R2 ;  /* 0x00001c02ff007988 */ /* 0x0009e40008000807 */
.L_x_38:
[----:B------:R-:W-:Y:S05]  /*0f70*/  BSYNC B3 ;  /* 0x0000000000037941 */ /* 0x000fea0003800000 */
.L_x_37:
[----:B------:R-:W-:Y:S04]  /*0f80*/  BSSY B3, `(.L_x_39) ;  /* 0x000001a000037945 */ /* 0x000fe80003800000 */
[----:B------:R-:W-:Y:S04]  /*0f90*/  BSSY B4, `(.L_x_40) ;  /* 0x0000015000047945 */ /* 0x000fe80003800000 */
[----:B------:R-:W-:Y:S05]  /*0fa0*/  @P2 BRA `(.L_x_41) ;  /* 0x0000000000202947 */ /* 0x000fea0003800000 */
[----:B-1--4-:R-:W1:Y:S02]  /*0fb0*/  LDS R2, [UR7+0x34] ;  /* 0x00003407ff027984 */ /* 0x012e640008000800 */
[----:B-1----:R-:W-:-:S05]  /*0fc0*/  LOP3.LUT R2, R2, 0x38, RZ, 0xb8, !PT ;  /* 0x0000003802027812 */ /* 0x002fca00078eb8ff */
[----:B------:R1:W-:Y:S01]  /*0fd0*/  STS [UR7+0x34], R2 ;  /* 0x00003402ff007988 */ /* 0x0003e20008000807 */
[----:B------:R-:W-:Y:S05]  /*0fe0*/  @P2 BRA `(.L_x_42) ;  /* 0x0000000000202947 */ /* 0x000fea0003800000 */
[----:B-1----:R-:W1:Y:S01]  /*0ff0*/  LDS R2, [UR7+0x8] ;  /* 0x00000807ff027984 */ /* 0x002e620008000800 */
[----:B------:R-:W-:-:S05]  /*1000*/  IMAD.MOV.U32 R3, RZ, RZ, 0x780 ;  /* 0x00000780ff037424 */ /* 0x000fca00078e00ff */
[----:B-1----:R-:W-:-:S05]  /*1010*/  LOP3.LUT R2, R2, 0x300, R3, 0xd8, !PT ;  /* 0x0000030002027812 */ /* 0x002fca00078ed803 */
[----:B------:R1:W-:Y:S02]  /*1020*/  STS [UR7+0x8], R2 ;  /* 0x00000802ff007988 */ /* 0x0003e40008000807 */
.L_x_41:
[----:B------:R-:W-:Y:S05]  /*1030*/  @P2 BRA `(.L_x_43) ;  /* 0x0000000000282947 */ /* 0x000fea0003800000 */
[----:B-1--4-:R-:W1:Y:S02]  /*1040*/  LDS R2, [UR7+0x8] ;  /* 0x00000807ff027984 */ /* 0x012e640008000800 */
[----:B-1----:R-:W-:-:S05]  /*1050*/  LOP3.LUT R2, R2, 0x1800, RZ, 0xb8, !PT ;  /* 0x0000180002027812 */ /* 0x002fca00078eb8ff */
[----:B------:R4:W-:Y:S02]  /*1060*/  STS [UR7+0x8], R2 ;  /* 0x00000802ff007988 */ /* 0x0009e40008000807 */
.L_x_42:
[----:B------:R-:W-:Y:S05]  /*1070*/  @P2 BREAK B4 ;  /* 0x0000000000042942 */ /* 0x000fea0003800000 */
[----:B------:R-:W-:Y:S05]  /*1080*/  @P2 BRA `(.L_x_44) ;  /* 0x0000000000242947 */ /* 0x000fea0003800000 */
[----:B-1--4-:R-:W1:Y:S01]  /*1090*/  LDS R2, [UR7+0x8] ;  /* 0x00000807ff027984 */ /* 0x012e620008000800 */
[----:B------:R-:W-:-:S05]  /*10a0*/  IMAD.MOV.U32 R3, RZ, RZ, 0x6000 ;  /* 0x00006000ff037424 */ /* 0x000fca00078e00ff */
[----:B-1----:R-:W-:-:S04]  /*10b0*/  LOP3.LUT R2, R2, 0x6000, R3, 0xd8, !PT ;  /* 0x0000600002027812 */ /* 0x002fc800078ed803 */
[----:B------:R-:W-:-:S05]  /*10c0*/  LOP3.LUT R2, R2, 0x400000, RZ, 0xb8, !PT ;  /* 0x0040000002027812 */ /* 0x000fca00078eb8ff */
[----:B------:R1:W-:Y:S02]  /*10d0*/  STS [UR7+0x8], R2 ;  /* 0x00000802ff007988 */ /* 0x0003e40008000807 */
.L_x_43:
[----:B------:R-:W-:Y:S05]  /*10e0*/  BSYNC B4 ;  /* 0x0000000000047941 */ /* 0x000fea0003800000 */
.L_x_40:
[----:B-1--4-:R-:W1:Y:S02]  /*10f0*/  @!P2 LDS R2, [UR7+0x8] ;  /* 0x00000807ff02a984 */ /* 0x012e640008000800 */
[----:B-1----:R-:W-:-:S05]  /*1100*/  @!P2 LOP3.LUT R2, R2, 0x8000, RZ, 0xb8, !PT ;  /* 0x000080000202a812 */ /* 0x002fca00078eb8ff */
[----:B------:R1:W-:Y:S02]  /*1110*/  @!P2 STS [UR7+0x8], R2 ;  /* 0x00000802ff00a988 */ /* 0x0003e40008000807 */
.L_x_44:
[----:B------:R-:W-:Y:S05]  /*1120*/  BSYNC B3 ;  /* 0x0000000000037941 */ /* 0x000fea0003800000 */
.L_x_39:
[----:B------:R-:W-:Y:S05]  /*1130*/  WARPSYNC.ALL ;  /* 0x0000000000007948 */ /* 0x000fea0003800000 */
[----:B------:R-:W-:Y:S01]  /*1140*/  UIADD3 UR4, UR4, 0x100, URZ ;  /* 0x0000010004047890 */ /* 0x000fe2000fffe03f */
[----:B------:R-:W-:Y:S01]  /*1150*/  ISETP.GE.AND P1, PT, R10, 0x1, PT ;  /* 0x000000010a00780c */ /* 0x000fe20003f26270 */
[----:B------:R-:W-:Y:S01]  /*1160*/  IMAD.MOV.U32 R24, RZ, RZ, RZ ;  /* 0x000000ffff187224 */ /* 0x000fe200078e00ff */
[----:B-----5:R-:W-:Y:S01]  /*1170*/  SHF.R.U32.HI R8, RZ, 0x5, R0 ;  /* 0x00000005ff087819 */ /* 0x020fe20000011600 */
[----:B------:R-:W-:-:S04]  /*1180*/  UIADD3 UR16, UP0, UR4, UR16, URZ ;  /* 0x0000001004107290 */ /* 0x000fc8000ff1e03f */
[----:B------:R-:W-:Y:S01]  /*1190*/  ULEA.HI.X.SX32 UR17, UR4, UR17, 0x1, UP0 ;  /* 0x0000001104117291 */ /* 0x000fe200080f0e3f */
[----:B------:R-:W-:Y:S11]  /*11a0*/  @P0 BRA `(.L_x_45) ;  /* 0x0000000000280947 */ /* 0x000ff60003800000 */
[----:B-1--4-:R-:W1:Y:S01]  /*11b0*/  S2R R2, SR_LANEID ;  /* 0x0000000000027919 */ /* 0x012e620000000000 */
[----:B------:R-:W-:Y:S05]  /*11c0*/  WARPSYNC.ALL ;  /* 0x0000000000007948 */ /* 0x000fea0003800000 */
[----:B-1----:R-:W-:-:S05]  /*11d0*/  IMAD.SHL.U32 R4, R2, 0x4, RZ ;  /* 0x0000000402047824 */ /* 0x002fca00078e00ff */
[----:B------:R-:W1:Y:S01]  /*11e0*/  LDS R5, [R4+UR7] ;  /* 0x0000000704057984 */ /* 0x000e620008000800 */
[----:B------:R-:W-:-:S05]  /*11f0*/  IADD3 R2, P3, R4, UR16, RZ ;  /* 0x0000001004027c10 */ /* 0x000fca000ff7e0ff */
[----:B------:R-:W-:-:S05]  /*1200*/  IMAD.X R3, RZ, RZ, UR17, P3 ;  /* 0x00000011ff037e24 */ /* 0x000fca00098e06ff */
[----:B-1----:R5:W4:Y:S01]  /*1210*/  ATOMG.E.EXCH.STRONG.GPU PT, RZ, [R2], R5 ;  /* 0x0000000502ff73a8 */ /* 0x002b2200041ee100 */
[----:B------:R-:W-:-:S04]  /*1220*/  DEPBAR {5,4,3,2,1,0} ;  /* 0x0000003f0000791a */ /* 0x000fc80000000000 */
[----:B------:R5:W-:Y:S01]  /*1230*/  UTMACCTL.IV [UR16] ;  /* 0x00000000100079b9 */ /* 0x000be20008000000 */
[----:B------:R-:W-:Y:S01]  /*1240*/  NOP ;  /* 0x0000000000007918 */ /* 0x000fe20000000000 */
.L_x_45:
[----:B------:R-:W-:Y:S05]  /*1250*/  @P0 BRA `(.L_x_46) ;  /* 0x00000000000c0947 */ /* 0x000fea0003800000 */
[----:B------:R0:W-:Y:S01]  /*1260*/  UTMACMDFLUSH ;  /* 0x00000000000079b7 */ /* 0x0001e20000000000 */
[----:B------:R-:W-:Y:S05]  /*1270*/  @P0 BRA `(.L_x_46) ;  /* 0x0000000000040947 */ /* 0x000fea0003800000 */
[----:B------:R-:W-:-:S04]  /*1280*/  DEPBAR.LE SB0, 0x0 ;  /* 0x000080000000791a */ /* 0x000fc80000000000 */
.L_x_46:
[----:B------:R-:W-:Y:S05]  /*1290*/  WARPSYNC.ALL ;  /* 0x0000000000007948 */ /* 0x000fea0003800000 */
[----:B----4-:R-:W-:Y:S01]  /*12a0*/  BAR.SYNC.DEFER_BLOCKING 0x0 ;  /* 0x0000000000007b1d */ /* 0x010fe20000010000 */
[----:B------:R-:W-:Y:S01]  /*12b0*/  R2UR UR18, R8 ;  /* 0x00000000081272ca */ /* 0x000fe200000e0000 */
[----:B------:R-:W-:Y:S01]  /*12c0*/  USHF.L.U32 UR19, UR32, 0x7, URZ ;  /* 0x0000000720137899 */ /* 0x000fe2000800063f */
[----:B------:R-:W-:Y:S01]  /*12d0*/  IMAD.MOV.U32 R25, RZ, RZ, RZ ;  /* 0x000000ffff197224 */ /* 0x000fe200078e00ff */
[----:B------:R-:W-:Y:S01]  /*12e0*/  USHF.L.U32 UR23, UR33, 0x6, URZ ;  /* 0x0000000621177899 */ /* 0x000fe2000800063f */
[----:B------:R-:W-:Y:S01]  /*12f0*/  CS2R R26, SRZ ;  /* 0x00000000001a7805 */ /* 0x000fe2000001ff00 */
[----:B------:R-:W-:Y:S01]  /*1300*/  VOTEU.ALL UP0, P2 ;  /* 0x00000000003f7886 */ /* 0x000fe20001000000 */
[----:B------:R-:W-:Y:S01]  /*1310*/  UMOV UR4, 0x1 ;  /* 0x0000000100047882 */ /* 0x000fe20000000000 */
[----:B------:R-:W-:Y:S01]  /*1320*/  VOTEU.ALL UP1, P2 ;  /* 0x00000000003f7886 */ /* 0x000fe20001020000 */
[----:B------:R-:W-:Y:S01]  /*1330*/  VOTEU.ALL UP2, P2 ;  /* 0x00000000003f7886 */ /* 0x000fe20001040000 */
[----:B------:R-:W-:Y:S01]  /*1340*/  VOTEU.ALL UP3, P2 ;  /* 0x00000000003f7886 */ /* 0x000fe20001060000 */
[----:B------:R-:W-:-:S04]  /*1350*/  @!UP0 UIADD3 UR8, -UR4, 0x100000, URZ ;  /* 0x0010000004088890 */ /* 0x000fc8000fffe13f */
[----:B------:R-:W-:Y:S02]  /*1360*/  @!UP0 USHF.L.U32 UR9, UR8, 0xb, URZ ;  /* 0x0000000b08098899 */ /* 0x000fe4000800063f */
[----:B------:R-:W-:Y:S01]  /*1370*/  @!UP0 USHF.L.U32 UR8, UR8, 0x1, URZ ;  /* 0x0000000108088899 */ /* 0x000fe2000800063f */
[----:B------:R-:W-:Y:S01]  /*1380*/  CS2R R28, SRZ ;  /* 0x00000000001c7805 */ /* 0x000fe2000001ff00 */
        /* <DEDUP_REMOVED lines=12> */
[----:B------:R-:W-:Y:S01]  /*1450*/  VOTEU.ALL UP0, P2 ;  /* 0x00000000003f7886 */ /* 0x000fe20001000000 */
[----:B------:R-:W-:Y:S02]  /*1460*/  CS2R R36, SRZ ;  /* 0x0000000000247805 */ /* 0x000fe4000001ff00 */
[----:B------:R-:W-:Y:S02]  /*1470*/  CS2R R38, SRZ ;  /* 0x0000000000267805 */ /* 0x000fe4000001ff00 */
[----:B------:R-:W-:Y:S02]  /*1480*/  CS2R R40, SRZ ;  /* 0x0000000000287805 */ /* 0x000fe4000001ff00 */
[----:B------:R-:W-:Y:S01]  /*1490*/  CS2R R42, SRZ ;  /* 0x00000000002a7805 */ /* 0x000fe2000001ff00 */
[----:B------:R-:W4:Y:S02]  /*14a0*/  FENCE.VIEW.ASYNC.S ;  /* 0x00000000000073c6 */ /* 0x000f240000000000 */
[----:B----4-:R4:W1:Y:S02]  /*14b0*/  @!UP0 SYNCS.EXCH.64 URZ, [UR7+0x30000], UR8 ;  /* 0x03000008073f85b2 */ /* 0x0108640008000100 */
[----:B-1----:R-:W-:Y:S01]  /*14c0*/  BAR.SYNC.DEFER_BLOCKING 0x0 ;  /* 0x0000000000007b1d */ /* 0x002fe20000010000 */
[----:B------:R-:W-:-:S02]  /*14d0*/  CS2R R44, SRZ ;  /* 0x00000000002c7805 */ /* 0x000fc4000001ff00 */
[----:B------:R-:W-:Y:S02]  /*14e0*/  CS2R R46, SRZ ;  /* 0x00000000002e7805 */ /* 0x000fe4000001ff00 */
[----:B------:R-:W-:Y:S02]  /*14f0*/  CS2R R48, SRZ ;  /* 0x0000000000307805 */ /* 0x000fe4000001ff00 */
[----:B------:R-:W-:Y:S02]  /*1500*/  CS2R R50, SRZ ;  /* 0x0000000000327805 */ /* 0x000fe4000001ff00 */
[----:B------:R-:W-:Y:S02]  /*1510*/  CS2R R52, SRZ ;  /* 0x0000000000347805 */ /* 0x000fe4000001ff00 */
[----:B------:R-:W-:Y:S01]  /*1520*/  CS2R R54, SRZ ;  /* 0x0000000000367805 */ /* 0x000fe2000001ff00 */
[----:B------:R4:W1:Y:S02]  /*1530*/  @!UP1 SYNCS.EXCH.64 URZ, [UR7+0x30008], UR10 ;  /* 0x0300080a073f95b2 */ /* 0x0008640008000100 */
[----:B-1----:R-:W-:Y:S06]  /*1540*/  BAR.SYNC.DEFER_BLOCKING 0x0 ;  /* 0x0000000000007b1d */ /* 0x002fec0000010000 */
[----:B------:R4:W1:Y:S02]  /*1550*/  @!UP2 SYNCS.EXCH.64 URZ, [UR7+0x30010], UR20 ;  /* 0x03001014073fa5b2 */ /* 0x0008640008000100 */
[----:B-1----:R-:W-:Y:S06]  /*1560*/  BAR.SYNC.DEFER_BLOCKING 0x0 ;  /* 0x0000000000007b1d */ /* 0x002fec0000010000 */
[----:B------:R4:W1:Y:S01]  /*1570*/  @!UP3 SYNCS.EXCH.64 URZ, [UR7+0x30018], UR4 ;  /* 0x03001804073fb5b2 */ /* 0x0008620008000100 */
[----:B------:R-:W-:Y:S05]  /*1580*/  @!P1 BRA `(.L_x_47) ;  /* 0x00000004008c9947 */ /* 0x000fea0003800000 */
[----:B------:R-:W-:Y:S02]  /*1590*/  CS2R R24, SRZ ;  /* 0x0000000000187805 */ /* 0x000fe4000001ff00 */
[----:B------:R-:W-:Y:S02]  /*15a0*/  CS2R R26, SRZ ;  /* 0x00000000001a7805 */ /* 0x000fe4000001ff00 */
[----:B------:R-:W-:Y:S02]  /*15b0*/  CS2R R28, SRZ ;  /* 0x00000000001c7805 */ /* 0x000fe4000001ff00 */
[----:B------:R-:W-:Y:S02]  /*15c0*/  CS2R R30, SRZ ;  /* 0x00000000001e7805 */ /* 0x000fe4000001ff00 */
[----:B------:R-:W-:Y:S02]  /*15d0*/  CS2R R32, SRZ ;  /* 0x0000000000207805 */ /* 0x000fe4000001ff00 */
[----:B------:R-:W-:-:S02]  /*15e0*/  CS2R R34, SRZ ;  /* 0x0000000000227805 */ /* 0x000fc4000001ff00 */
        /* <DEDUP_REMOVED lines=9> */
[----:B------:R-:W-:Y:S01]  /*1680*/  CS2R R54, SRZ ;  /* 0x0000000000367805 */ /* 0x000fe2000001ff00 */
[----:B----4-:R-:W-:Y:S01]  /*1690*/  UMOV UR4, URZ ;  /* 0x0000003f00047c82 */ /* 0x010fe20008000000 */
[----:B------:R-:W-:-:S05]  /*16a0*/  UMOV UR27, URZ ;  /* 0x0000003f001b7c82 */ /* 0x000fca0008000000 */
.L_x_49:
[----:B-1----:R-:W-:Y:S01]  /*16b0*/  BAR.SYNC.DEFER_BLOCKING 0x0 ;  /* 0x0000000000007b1d */ /* 0x002fe20000010000 */
[----:B------:R-:W-:Y:S01]  /*16c0*/  ULEA UR29, UR4, UR7, 0x3 ;  /* 0x00000007041d7291 */ /* 0x000fe2000f8e183f */
[----:B-----5:R-:W-:Y:S01]  /*16d0*/  @!P2 IMAD.MOV.U32 R2, RZ, RZ, 0xc000 ;  /* 0x0000c000ff02a424 */ /* 0x020fe200078e00ff */
[----:B------:R-:W-:Y:S01]  /*16e0*/  ELECT P0, URZ, PT ;  /* 0x00000000003f782f */ /* 0x000fe20003800000 */
[----:B------:R-:W-:-:S03]  /*16f0*/  ULEA UR5, UR4, UR7, 0xe ;  /* 0x0000000704057291 */ /* 0x000fc6000f8e703f */
[----:B------:R-:W-:Y:S01]  /*1700*/  ISETP.LT.U32.AND P0, PT, R6, 0x40, P0 ;  /* 0x000000400600780c */ /* 0x000fe20000701070 */
[----:B------:R-:W-:Y:S02]  /*1710*/  ULOP3.LUT UR26, UR18, 0x1, URZ, 0xc0, !UPT ;  /* 0x00000001121a7892 */ /* 0x000fe4000f8ec03f */
[----:B------:R-:W-:Y:S02]  /*1720*/  UIADD3 UR6, UR5, 0x20000, URZ ;  /* 0x0002000005067890 */ /* 0x000fe4000fffe03f */
[----:B------:R-:W-:Y:S02]  /*1730*/  ULEA UR22, UR26, UR27, 0x6 ;  /* 0x0000001b1a167291 */ /* 0x000fe4000f8e303f */
[----:B------:R-:W-:Y:S01]  /*1740*/  ULEA UR20, UR26, UR6, 0xd ;  /* 0x000000061a147291 */ /* 0x000fe2000f8e683f */
[----:B------:R-:W-:Y:S01]  /*1750*/  ELECT P1, URZ, PT ;  /* 0x00000000003f782f */ /* 0x000fe20003820000 */
[----:B------:R-:W-:-:S04]  /*1760*/  ULEA UR28, UR4, UR7, 0xf ;  /* 0x00000007041c7291 */ /* 0x000fc8000f8e783f */
[----:B------:R-:W-:Y:S01]  /*1770*/  VOTEU.ANY UP0, P0 ;  /* 0x00000000003f7886 */ /* 0x000fe20000000100 */
[----:B------:R-:W-:Y:S01]  /*1780*/  VOTEU.ANY UP2, P0 ;  /* 0x00000000003f7886 */ /* 0x000fe20000040100 */
[----:B------:R-:W-:Y:S01]  /*1790*/  ISETP.LT.U32.AND P1, PT, R6, 0x40, P1 ;  /* 0x000000400600780c */ /* 0x000fe20000f21070 */
[----:B------:R-:W-:Y:S01]  /*17a0*/  ULEA UR24, UR26, UR28, 0xe ;  /* 0x0000001c1a187291 */ /* 0x000fe2000f8e703f */
[----:B------:R1:W-:Y:S01]  /*17b0*/  @!P2 SYNCS.ARRIVE.TRANS64 RZ, [UR29+0x30000], R2 ;  /* 0x03000002ffffa9a7 */ /* 0x0003e2000800001d */
[----:B------:R-:W-:Y:S01]  /*17c0*/  @UP0 UIADD3 UR21, UR29, 0x30000, URZ ;  /* 0x000300001d150890 */ /* 0x000fe2000fffe03f */
[----:B------:R-:W-:Y:S01]  /*17d0*/  @UP0 UMOV UR8, UR12 ;  /* 0x0000000c00080c82 */ /* 0x000fe20008000000 */
[----:B------:R-:W-:Y:S01]  /*17e0*/  @UP0 UMOV UR9, UR13 ;  /* 0x0000000d00090c82 */ /* 0x000fe20008000000 */
[----:B------:R-:W-:Y:S01]  /*17f0*/  BAR.SYNC.DEFER_BLOCKING 0x0 ;  /* 0x0000000000007b1d */ /* 0x000fe20000010000 */
[----:B------:R-:W-:Y:S01]  /*1800*/  ULEA UR26, UR26, UR19, 0x6 ;  /* 0x000000131a1a7291 */ /* 0x000fe2000f8e303f */
[----:B-1----:R-:W-:-:S05]  /*1810*/  SHF.L.U32 R2, R7, 0x1f, RZ ;  /* 0x0000001f07027819 */ /* 0x002fca00000006ff */
[----:B------:R-:W-:Y:S01]  /*1820*/  VOTEU.ANY UP1, P1 ;  /* 0x00000000003f7886 */ /* 0x000fe20000820100 */
[----:B------:R-:W-:-:S04]  /*1830*/  VOTEU.ANY UP3, P1 ;  /* 0x00000000003f7886 */ /* 0x000fc80000860100 */
[----:B------:R-:W-:Y:S01]  /*1840*/  @UP1 UIADD3 UR25, UR29, 0x30000, URZ ;  /* 0x000300001d191890 */ /* 0x000fe2000fffe03f */
[----:B------:R-:W-:Y:S01]  /*1850*/  @UP1 UMOV UR10, UR14 ;  /* 0x0000000e000a1c82 */ /* 0x000fe20008000000 */
[----:B------:R-:W-:Y:S01]  /*1860*/  @UP1 UMOV UR11, UR15 ;  /* 0x0000000f000b1c82 */ /* 0x000fe20008000000 */
[----:B------:R1:W-:Y:S01]  /*1870*/  @UP2 UTMALDG.2D [UR20], [UR8] ;  /* 0x00000014080025b4 */ /* 0x0003e20008008000 */
[----:B------:R4:W-:Y:S06]  /*1880*/  MEMBAR.ALL.CTA ;  /* 0x0000000000007992 */ /* 0x0009ec0000008000 */
[----:B----4-:R-:W4:Y:S02]  /*1890*/  FENCE.VIEW.ASYNC.S ;  /* 0x00000000000073c6 */ /* 0x010f240000000000 */
[----:B----4-:R-:W-:Y:S06]  /*18a0*/  BAR.SYNC.DEFER_BLOCKING 0x0 ;  /* 0x0000000000007b1d */ /* 0x010fec0000010000 */
[----:B------:R1:W-:Y:S02]  /*18b0*/  @UP3 UTMALDG.2D [UR24], [UR10] ;  /* 0x000000180a0035b4 */ /* 0x0003e40008008000 */
[----:B------:R-:W-:Y:S06]  /*18c0*/  BAR.SYNC.DEFER_BLOCKING 0x0 ;  /* 0x0000000000007b1d */ /* 0x000fec0000010000 */
[----:B------:R-:W4:Y:S02]  /*18d0*/  SYNCS.PHASECHK.TRANS64.TRYWAIT P0, [UR29+0x30000], R2 ;  /* 0x03000002ff0075a7 */ /* 0x000f24000800015d */
[----:B-1--4-:R-:W-:Y:S05]  /*18e0*/  @!P0 BRA `(.L_x_48) ;  /* 0x0000000400ac8947 */ /* 0x012fea0003800000 */
.L_x_50:
[----:B------:R-:W-:Y:S01]  /*18f0*/  USHF.L.U32 UR5, UR18, 0x8, URZ ;  /* 0x0000000812057899 */ /* 0x000fe2000800063f */
[----:B------:R-:W-:Y:S02]  /*1900*/  WARPGROUP.DEPBAR.LE gsb0, 0x0 ;  /* 0x00008000000079c5 */ /* 0x000fe40000010000 */
[----:B------:R-:W-:Y:S01]  /*1910*/  USHF.R.U32.HI UR8, URZ, 0x4, UR6 ;  /* 0x000000043f087899 */ /* 0x000fe20008011606 */
[----:B------:R-:W-:Y:S01]  /*1920*/  WARPGROUP.ARRIVE ;  /* 0x00000000000079c5 */ /* 0x000fe20000000000 */
[----:B------:R-:W-:Y:S01]  /*1930*/  ULOP3.LUT UR5, UR5, 0x400, URZ, 0xc0, !UPT ;  /* 0x0000040005057892 */ /* 0x000fe2000f8ec03f */
[----:B------:R-:W1:Y:S01]  /*1940*/  LDC R2, c[0x0][0x230] ;  /* 0x00008c00ff027b82 */ /* 0x000e620000000800 */
[----:B------:R-:W-:Y:S02]  /*1950*/  USGXT.U32 UR8, UR8, 0xe ;  /* 0x0000000e0808789a */ /* 0x000fe40008000000 */
[----:B------:R-:W-:Y:S01]  /*1960*/  ULEA.HI UR5, UR28, UR5, URZ, 0x1c ;  /* 0x000000051c057291 */ /* 0x000fe2000f8fe03f */
[----:B------:R-:W-:Y:S01]  /*1970*/  UMOV UR9, 0x40000040 ;  /* 0x4000004000097882 */ /* 0x000fe20000000000 */
[----:B------:R-:W-:-:S02]  /*1980*/  UMOV UR11, 0x40000040 ;  /* 0x40000040000b7882 */ /* 0x000fc40000000000 */
[----:B------:R-:W-:Y:S01]  /*1990*/  ULOP3.LUT UR10, UR5, 0x3fff, URZ, 0xc0, !UPT ;  /* 0x00003fff050a7892 */ /* 0x000fe2000f8ec03f */
[----:B------:R-:W-:Y:S02]  /*19a0*/  UMOV UR6, URZ ;  /* 0x0000003f00067c82 */ /* 0x000fe40008000000 */
[----:B------:R-:W-:Y:S01]  /*19b0*/  UMOV UR5, URZ ;  /* 0x0000003f00057c82 */ /* 0x000fe20008000000 */
[----:B------:R-:W-:Y:S02]  /*19c0*/  UIADD3 UR27, UR27, 0x80, URZ ;  /* 0x000000801b1b7890 */ /* 0x000fe4000fffe03f */
[----:B------:R-:W-:-:S03]  /*19d0*/  UIADD3 UR4, UR4, 0x1, URZ ;  /* 0x0000000104047890 */ /* 0x000fc6000fffe03f */
[----:B------:R-:W-:Y:S01]  /*19e0*/  HGMMA.64x64x16.F32 R24, gdesc[UR8].tnspB, R24 ;  /* 0x40e00000081879f0 */ /* 0x000fe20008700818 */
[----:B------:R-:W-:Y:S02]  /*19f0*/  UIADD3 UR8, UP0, UR8, 0x2, URZ ;  /* 0x0000000208087890 */ /* 0x000fe4000ff1e03f */
[----:B------:R-:W-:Y:S02]  /*1a00*/  UIADD3 UR10, UP1, UR10, 0x80, URZ ;  /* 0x000000800a0a7890 */ /* 0x000fe4000ff3e03f */
[----:B------:R-:W-:Y:S02]  /*1a10*/  UIADD3.X UR9, UR5, 0x40000040, URZ, UP0, !UPT ;  /* 0x4000004005097890 */ /* 0x000fe400087fe43f */
[----:B------:R-:W-:Y:S01]  /*1a20*/  UIADD3.X UR11, UR6, 0x40000040, URZ, UP1, !UPT ;  /* 0x40000040060b7890 */ /* 0x000fe20008ffe43f */
[----:B-1----:R-:W-:Y:S01]  /*1a30*/  ISETP.LE.AND P0, PT, R2, UR27, PT ;  /* 0x0000001b02007c0c */ /* 0x002fe2000bf03270 */
[----:B------:R-:W-:Y:S02]  /*1a40*/  UIADD3.64 UR28, UR8, 0x2, URZ ;  /* 0x00000002081c7897 */ /* 0x000fe4000fffe03f */
[----:B------:R-:W-:-:S02]  /*1a50*/  UIADD3.64 UR30, UR10, 0x80, URZ ;  /* 0x000000800a1e7897 */ /* 0x000fc4000fffe03f */
[----:B------:R-:W-:-:S04]  /*1a60*/  UISETP.NE.U32.AND UP0, UPT, UR4, 0x4, UPT ;  /* 0x000000040400788c */ /* 0x000fc8000bf05070 */
[----:B------:R-:W-:Y:S02]  /*1a70*/  USEL UR5, URZ, 0x1, UP0 ;  /* 0x000000013f057887 */ /* 0x000fe40008000000 */
[----:B------:R-:W-:-:S04]  /*1a80*/  USEL UR4, UR4, URZ, UP0 ;  /* 0x0000003f04047287 */ /* 0x000fc80008000000 */
[----:B------:R-:W-:Y:S01]  /*1a90*/  LOP3.LUT R7, R7, UR5, RZ, 0x3c, !PT ;  /* 0x0000000507077c12 */ /* 0x000fe2000f8e3cff */
[----:B------:R-:W-:Y:S04]  /*1aa0*/  HGMMA.64x64x16.F32 R24, gdesc[UR8].tnspB, R24 ;  /* 0x40e00000081879f0 */ /* 0x000fe80008700818 */
[----:B------:R-:W-:Y:S01]  /*1ab0*/  HGMMA.64x64x16.F32 R24, gdesc[UR28].tnspB, R24 ;  /* 0x40e000001c1879f0 */ /* 0x000fe20008700818 */
[----:B------:R-:W-:Y:S02]  /*1ac0*/  UIADD3.64 UR28, UR8, 0x4, URZ ;  /* 0x00000004081c7897 */ /* 0x000fe4000fffe03f */
[----:B------:R-:W-:-:S09]  /*1ad0*/  UIADD3.64 UR30, UR10, 0x100, URZ ;  /* 0x000001000a1e7897 */ /* 0x000fd2000fffe03f */
        /* <DEDUP_REMOVED lines=8> */
[----:B------:R-:W-:Y:S02]  /*1b60*/  UIADD3.64 UR30, UR10, 0x280, URZ ;  /* 0x000002800a1e7897 */ /* 0x000fe4000fffe03f */
[----:B------:R-:W-:Y:S02]  /*1b70*/  UIADD3.64 UR8, UR8, 0x204, URZ ;  /* 0x0000020408087897 */ /* 0x000fe4000fffe03f */
[----:B------:R-:W-:-:S05]  /*1b80*/  UIADD3.64 UR10, UR10, 0x300, URZ ;  /* 0x000003000a0a7897 */ /* 0x000fca000fffe03f */
[----:B------:R-:W-:Y:S04]  /*1b90*/  HGMMA.64x64x16.F32 R24, gdesc[UR28].tnspB, R24 ;  /* 0x40e000001c1879f0 */ /* 0x000fe80008700818 */
[----:B------:R-:W-:Y:S01]  /*1ba0*/  HGMMA.64x64x16.F32 R24, gdesc[UR8].tnspB, R24, gsb0 ;  /* 0x40e00000081879f0 */ /* 0x000fe20008000818 */
[----:B------:R-:W-:Y:S05]  /*1bb0*/  @!P0 BRA `(.L_x_49) ;  /* 0xfffffff800bc8947 */ /* 0x000fea000383ffff */
.L_x_47:
[----:B------:R-:W-:Y:S02]  /*1bc0*/  WARPGROUP.DEPBAR.LE gsb0, 0x0 ;  /* 0x00008000000079c5 */ /* 0x000fe40000010000 */
[----:B-1----:R-:W-:Y:S01]  /*1bd0*/  BAR.SYNC.DEFER_BLOCKING 0x0 ;  /* 0x0000000000007b1d */ /* 0x002fe20000010000 */
[C---:B-----5:R-:W-:Y:S01]  /*1be0*/  IMAD.SHL.U32 R2, R0.reuse, 0x80, RZ ;  /* 0x0000008000027824 */ /* 0x060fe200078e00ff */
[----:B------:R-:W-:Y:S01]  /*1bf0*/  F2FP.F16.F32.PACK_AB R24, R25, R24 ;  /* 0x000000181918723e */ /* 0x000fe200000000ff */
[----:B------:R-:W-:Y:S01]  /*1c00*/  IMAD.SHL.U32 R3, R0, 0x40, RZ ;  /* 0x0000004000037824 */ /* 0x000fe200078e00ff */
[----:B------:R-:W-:Y:S02]  /*1c10*/  F2FP.F16.F32.PACK_AB R25, R27, R26 ;  /* 0x0000001a1b19723e */ /* 0x000fe400000000ff */
[----:B------:R-:W-:Y:S02]  /*1c20*/  ELECT P0, URZ, PT ;  /* 0x00000000003f782f */ /* 0x000fe40003800000 */
[----:B------:R-:W-:Y:S01]  /*1c30*/  LOP3.LUT R2, R2, 0x780, RZ, 0xc0, !PT ;  /* 0x0000078002027812 */ /* 0x000fe200078ec0ff */
[----:B------:R-:W-:Y:S01]  /*1c40*/  ULOP3.LUT UR18, UR18, 0x1, URZ, 0xc0, !UPT ;  /* 0x0000000112127892 */ /* 0x000fe2000f8ec03f */
[----:B------:R-:W-:Y:S01]  /*1c50*/  F2FP.F16.F32.PACK_AB R32, R33, R32 ;  /* 0x000000202120723e */ /* 0x000fe200000000ff */
[----:B----4-:R-:W-:Y:S01]  /*1c60*/  UMOV UR10, UR23 ;  /* 0x00000017000a7c82 */ /* 0x010fe20008000000 */
[----:B------:R-:W-:Y:S01]  /*1c70*/  LOP3.LUT R4, R2, 0x3800, R3, 0xf8, !PT ;  /* 0x0000380002047812 */ /* 0x000fe200078ef803 */
[----:B------:R-:W-:Y:S01]  /*1c80*/  IMAD.SHL.U32 R2, R0, 0x10, RZ ;  /* 0x0000001000027824 */ /* 0x000fe200078e00ff */
[----:B------:R-:W-:Y:S01]  /*1c90*/  F2FP.F16.F32.PACK_AB R26, R29, R28 ;  /* 0x0000001c1d1a723e */ /* 0x000fe200000000ff */
[----:B------:R-:W-:Y:S01]  /*1ca0*/  ULEA UR8, UR18, UR7, 0xd ;  /* 0x0000000712087291 */ /* 0x000fe2000f8e683f */
[----:B------:R-:W-:Y:S01]  /*1cb0*/  F2FP.F16.F32.PACK_AB R27, R31, R30 ;  /* 0x0000001e1f1b723e */ /* 0x000fe200000000ff */
[----:B------:R-:W-:Y:S01]  /*1cc0*/  ULEA UR9, UR18, UR19, 0x6 ;  /* 0x0000001312097291 */ /* 0x000fe2000f8e303f */
[----:B------:R-:W-:-:S02]  /*1cd0*/  LOP3.LUT R3, R2, 0x70, RZ, 0xc0, !PT ;  /* 0x0000007002037812 */ /* 0x000fc400078ec0ff */
[----:B------:R-:W-:Y:S02]  /*1ce0*/  F2FP.F16.F32.PACK_AB R33, R35, R34 ;  /* 0x000000222321723e */ /* 0x000fe400000000ff */
[----:B------:R-:W-:Y:S02]  /*1cf0*/  LOP3.LUT R3, R3, 0x10, R0, 0x78, !PT ;  /* 0x0000001003037812 */ /* 0x000fe400078e7800 */
[----:B------:R-:W-:Y:S01]  /*1d00*/  F2FP.F16.F32.PACK_AB R40, R41, R40 ;  /* 0x000000282928723e */ /* 0x000fe200000000ff */
[----:B------:R-:W1:Y:S02]  /*1d10*/  @!P2 SYNCS.CCTL.IV [UR7+0x30000] ;  /* 0x03000000ff00a9b1 */ /* 0x000e640008000007 */
[----:B-1----:R-:W-:Y:S01]  /*1d20*/  BAR.SYNC.DEFER_BLOCKING 0x0 ;  /* 0x0000000000007b1d */ /* 0x002fe20000010000 */
[----:B------:R-:W-:Y:S02]  /*1d30*/  LOP3.LUT R3, R4, R3, RZ, 0xfc, !PT ;  /* 0x0000000304037212 */ /* 0x000fe400078efcff */
[----:B------:R-:W-:-:S02]  /*1d40*/  F2FP.F16.F32.PACK_AB R34, R37, R36 ;  /* 0x000000242522723e */ /* 0x000fc400000000ff */
[C---:B------:R-:W-:Y:S01]  /*1d50*/  LOP3.LUT R2, R3.reuse, 0x20, RZ, 0x3c, !PT ;  /* 0x0000002003027812 */ /* 0x040fe200078e3cff */
[C---:B------:R-:W-:Y:S01]  /*1d60*/  VIADD R0, R3.reuse, UR7 ;  /* 0x0000000703007c36 */ /* 0x040fe20008000000 */
[C---:B------:R-:W-:Y:S02]  /*1d70*/  LOP3.LUT R4, R3.reuse, 0x40, RZ, 0x3c, !PT ;  /* 0x0000004003047812 */ /* 0x040fe400078e3cff */
[----:B------:R-:W-:Y:S01]  /*1d80*/  LOP3.LUT R3, R3, 0x60, RZ, 0x3c, !PT ;  /* 0x0000006003037812 */ /* 0x000fe200078e3cff */
[----:B------:R-:W-:Y:S01]  /*1d90*/  VIADD R2, R2, UR7 ;  /* 0x0000000702027c36 */ /* 0x000fe20008000000 */
[----:B------:R-:W-:Y:S01]  /*1da0*/  F2FP.F16.F32.PACK_AB R35, R39, R38 ;  /* 0x000000262723723e */ /* 0x000fe200000000ff */
[----:B------:R-:W-:Y:S01]  /*1db0*/  VIADD R4, R4, UR7 ;  /* 0x0000000704047c36 */ /* 0x000fe20008000000 */
[----:B------:R-:W-:Y:S01]  /*1dc0*/  F2FP.F16.F32.PACK_AB R41, R43, R42 ;  /* 0x0000002a2b29723e */ /* 0x000fe200000000ff */
[----:B------:R-:W-:Y:S01]  /*1dd0*/  VIADD R3, R3, UR7 ;  /* 0x0000000703037c36 */ /* 0x000fe20008000000 */
[----:B------:R-:W-:-:S02]  /*1de0*/  F2FP.F16.F32.PACK_AB R48, R49, R48 ;  /* 0x000000303130723e */ /* 0x000fc400000000ff */
[----:B------:R-:W-:Y:S02]  /*1df0*/  F2FP.F16.F32.PACK_AB R42, R45, R44 ;  /* 0x0000002c2d2a723e */ /* 0x000fe400000000ff */
[----:B------:R-:W-:Y:S02]  /*1e00*/  F2FP.F16.F32.PACK_AB R43, R47, R46 ;  /* 0x0000002e2f2b723e */ /* 0x000fe400000000ff */
[----:B------:R-:W-:Y:S02]  /*1e10*/  F2FP.F16.F32.PACK_AB R49, R51, R50 ;  /* 0x000000323331723e */ /* 0x000fe400000000ff */
[----:B------:R-:W-:Y:S01]  /*1e20*/  F2FP.F16.F32.PACK_AB R50, R53, R52 ;  /* 0x000000343532723e */ /* 0x000fe200000000ff */
[----:B------:R-:W1:Y:S02]  /*1e30*/  @!P2 SYNCS.CCTL.IV [UR7+0x30008] ;  /* 0x03000800ff00a9b1 */ /* 0x000e640008000007 */
[----:B-1----:R-:W-:Y:S01]  /*1e40*/  BAR.SYNC.DEFER_BLOCKING 0x0 ;  /* 0x0000000000007b1d */ /* 0x002fe20000010000 */
[----:B------:R-:W-:-:S02]  /*1e50*/  F2FP.F16.F32.PACK_AB R51, R55, R54 ;  /* 0x000000363733723e */ /* 0x000fc400000000ff */
[----:B------:R-:W-:-:S13]  /*1e60*/  ISETP.LT.U32.AND P0, PT, R6, 0x40, P0 ;  /* 0x000000400600780c */ /* 0x000fda0000701070 */
[----:B------:R-:W-:Y:S01]  /*1e70*/  VOTEU.ANY UP0, P0 ;  /* 0x00000000003f7886 */ /* 0x000fe20000000100 */
[----:B------:R-:W-:-:S04]  /*1e80*/  VOTEU.ANY UP1, P0 ;  /* 0x00000000003f7886 */ /* 0x000fc80000020100 */
[----:B------:R-:W-:Y:S01]  /*1e90*/  @UP0 UMOV UR4, UR16 ;  /* 0x0000001000040c82 */ /* 0x000fe20008000000 */
[----:B------:R-:W-:Y:S01]  /*1ea0*/  @UP0 UMOV UR5, UR17 ;  /* 0x0000001100050c82 */ /* 0x000fe20008000000 */
[----:B------:R-:W1:Y:S02]  /*1eb0*/  @!P2 SYNCS.CCTL.IV [UR7+0x30010] ;  /* 0x03001000ff00a9b1 */ /* 0x000e640008000007 */
[----:B-1----:R-:W-:Y:S06]  /*1ec0*/  BAR.SYNC.DEFER_BLOCKING 0x0 ;  /* 0x0000000000007b1d */ /* 0x002fec0000010000 */
[----:B------:R-:W1:Y:S02]  /*1ed0*/  @!P2 SYNCS.CCTL.IV [UR7+0x30018] ;  /* 0x03001800ff00a9b1 */ /* 0x000e640008000007 */
[----:B-1----:R-:W-:Y:S04]  /*1ee0*/  STSM.16.M88.4 [R0], R24 ;  /* 0x0000001800007844 */ /* 0x002fe80000000200 */
[----:B------:R-:W-:Y:S04]  /*1ef0*/  STSM.16.M88.4 [R2], R32 ;  /* 0x0000002002007844 */ /* 0x000fe80000000200 */
[----:B------:R-:W-:Y:S04]  /*1f00*/  STSM.16.M88.4 [R4], R40 ;  /* 0x0000002804007844 */ /* 0x000fe80000000200 */
[----:B------:R-:W-:Y:S01]  /*1f10*/  STSM.16.M88.4 [R3], R48 ;  /* 0x0000003003007844 */ /* 0x000fe20000000200 */
[----:B------:R1:W-:Y:S06]  /*1f20*/  MEMBAR.ALL.CTA ;  /* 0x0000000000007992 */ /* 0x0003ec0000008000 */
[----:B-1----:R-:W1:Y:S02]  /*1f30*/  FENCE.VIEW.ASYNC.S ;  /* 0x00000000000073c6 */ /* 0x002e640000000000 */
[----:B-1----:R-:W-:Y:S06]  /*1f40*/  BAR.SYNC.DEFER_BLOCKING 0x0 ;  /* 0x0000000000007b1d */ /* 0x002fec0000010000 */
[----:B------:R1:W-:Y:S01]  /*1f50*/  @UP1 UTMASTG.2D [UR8], [UR4] ;  /* 0x00000008040013b5 */ /* 0x0003e20008008000 */
[----:B------:R0:W-:Y:S01]  /*1f60*/  UTMACMDFLUSH ;  /* 0x00000000000079b7 */ /* 0x0001e20000000000 */
[----:B------:R-:W-:-:S04]  /*1f70*/  DEPBAR.LE SB0, 0x0 ;  /* 0x000080000000791a */ /* 0x000fc80000000000 */
[----:B------:R-:W-:Y:S06]  /*1f80*/  BAR.SYNC.DEFER_BLOCKING 0x0 ;  /* 0x0000000000007b1d */ /* 0x000fec0000010000 */
[----:B-1----:R-:W-:Y:S05]  /*1f90*/  EXIT ;  /* 0x000000000000794d */ /* 0x002fea0003800000 */
.L_x_48:
[----:B------:R-:W1:Y:S02]  /*1fa0*/  SYNCS.PHASECHK.TRANS64.TRYWAIT P0, [UR29+0x30000], R2 ;  /* 0x03000002ff0075a7 */ /* 0x000e64000800015d */
[----:B-1----:R-:W-:Y:S05]  /*1fb0*/  @!P0 BRA `(.L_x_48) ;  /* 0xfffffffc00f88947 */ /* 0x002fea000383ffff */
[----:B------:R-:W-:Y:S05]  /*1fc0*/  BRA `(.L_x_50) ;  /* 0xfffffff800487947 */ /* 0x000fea000383ffff */
.L_x_51:
[----:B------:R-:W-:-:S00]  /*1fd0*/  BRA `(.L_x_51) ;  /* 0xfffffffc00fc7947 */ /* 0x000fc0000383ffff */
[----:B------:R-:W-:-:S00]  /*1fe0*/  NOP ;  /* 0x0000000000007918 */ /* 0x000fc00000000000 */
        /* <DEDUP_REMOVED lines=9> */
.L_x_52:


//--------------------- .nv.shared.gluon_wgmma    --------------------------
	.section	.nv.shared.gluon_wgmma,"aw",@nobits
	.sectionflags	@""
	.align	16
	.zero		1024


//--------------------- .nv.shared.reserved.0     --------------------------
	.section	.nv.shared.reserved.0,"aw",@nobits
	.weak		__nv_reservedSMEM_offset_0_alias
	.size		__nv_reservedSMEM_offset_0_alias, 0, 0
	.other		__nv_reservedSMEM_offset_0_alias,@"STO_CUDA_RESERVED_SHARED STV_DEFAULT"
__nv_reservedSMEM_offset_0_alias:
	.zero		0


//--------------------- .nv.constant0.gluon_wgmma --------------------------
	.section	.nv.constant0.gluon_wgmma,"a",@progbits
	.sectionflags	@""
	.align	4
.nv.constant0.gluon_wgmma:
	.zero		608


//--------------------- SYMBOLS --------------------------

	.type		.nv.reservedSmem.offset0,@object
	.size		.nv.reservedSmem.offset0,0x4
